	.target	sm_90a

	.elftype	@"ET_EXEC"


//--------------------- .note.nv.tkinfo           --------------------------
	.section	.note.nv.tkinfo,"",@"SHT_NOTE"
	.sectionflags	@"SHF_NOTE_NV_TKINFO"
	.tkinfo
        /*0018*/ 	.word	0x00000002
        /*0030*/ 	.string	""
        /*0030*/ 	.string	"ptxas"
        /*0030*/ 	.string	"Cuda compilation tools, release 13.0, V13.0.88"
        /*0030*/ 	.string	"Build cuda_13.0.r13.0/compiler.36424714_0"
        /*0030*/ 	.string	"-arch sm_90a -m 64 "



//--------------------- .note.nv.cuinfo           --------------------------
	.section	.note.nv.cuinfo,"",@"SHT_NOTE"
	.sectionflags	@"SHF_NOTE_NV_CUINFO"
        /*0018*/ 	.short	0x0002
        /*001a*/ 	.short	0x005a
        /*001c*/ 	.short	0x0082
	.zero		2


//--------------------- .nv.info                  --------------------------
	.section	.nv.info,"",@"SHT_CUDA_INFO"
	.align	4


	//----- nvinfo : EIATTR_REGCOUNT
	.align		4
        /*0000*/ 	.byte	0x04, 0x2f
        /*0002*/ 	.short	(.L_15 - .L_14)
	.align		4
.L_14:
        /*0004*/ 	.word	index@(_ZN7cutlass13device_kernelINS_4gemm6kernel13GemmUniversalIN4cute5tupleIJiiiiEEENS1_10collective13CollectiveMmaINS1_34MainloopSm90TmaGmmaWarpSpecializedILi5ENS5_IJNS4_1CILi2EEESB_NSA_ILi1EEEEEENS1_35KernelTmaWarpSpecializedCooperativeEEENS5_IJNSA_ILi256EEENSA_ILi128EEENSA_ILi32EEEEEEaNS5_IJlSC_lEEEaSK_NS4_8TiledMMAINS4_8MMA_AtomIJNS4_4SM904GMMA27MMA_64x128x32_S32S8S8_SS_TNEEEENS4_6LayoutINS5_IJSB_SC_SC_EEENS5_IJSC_NSA_ILi0EEEST_EEEEENS5_IJNS4_10UnderscoreESW_SW_EEEEENS4_23SM90_TMA_LOAD_MULTICASTENS4_14ComposedLayoutINS4_7SwizzleILi1ELi4ELi3EEENS4_18smem_ptr_flag_bitsILi8EEENSR_INS5_IJNSA_ILi8EEESI_EEENS5_IJSI_SC_EEEEEEEvNS4_8identityESZ_S19_vS1A_EENS_8epilogue10collective6detail29Sm90TmaWarpSpecializedAdapterINS1D_15DefaultEpilogueIaSK_SK_NS1C_6thread17LinearCombinationIaLi1EiiLNS1H_9ScaleType4KindE0ELNS_15FloatRoundStyleE2EaEENS1_15EpilogueDefaultEEEEEvvEEEEvNT_6ParamsE)
        /*0008*/ 	.word	0x000000a8


	//----- nvinfo : EIATTR_FRAME_SIZE
	.align		4
.L_15:
        /*000c*/ 	.byte	0x04, 0x11
        /*000e*/ 	.short	(.L_17 - .L_16)
	.align		4
.L_16:
        /*0010*/ 	.word	index@(_ZN7cutlass13device_kernelINS_4gemm6kernel13GemmUniversalIN4cute5tupleIJiiiiEEENS1_10collective13CollectiveMmaINS1_34MainloopSm90TmaGmmaWarpSpecializedILi5ENS5_IJNS4_1CILi2EEESB_NSA_ILi1EEEEEENS1_35KernelTmaWarpSpecializedCooperativeEEENS5_IJNSA_ILi256EEENSA_ILi128EEENSA_ILi32EEEEEEaNS5_IJlSC_lEEEaSK_NS4_8TiledMMAINS4_8MMA_AtomIJNS4_4SM904GMMA27MMA_64x128x32_S32S8S8_SS_TNEEEENS4_6LayoutINS5_IJSB_SC_SC_EEENS5_IJSC_NSA_ILi0EEEST_EEEEENS5_IJNS4_10UnderscoreESW_SW_EEEEENS4_23SM90_TMA_LOAD_MULTICASTENS4_14ComposedLayoutINS4_7SwizzleILi1ELi4ELi3EEENS4_18smem_ptr_flag_bitsILi8EEENSR_INS5_IJNSA_ILi8EEESI_EEENS5_IJSI_SC_EEEEEEEvNS4_8identityESZ_S19_vS1A_EENS_8epilogue10collective6detail29Sm90TmaWarpSpecializedAdapterINS1D_15DefaultEpilogueIaSK_SK_NS1C_6thread17LinearCombinationIaLi1EiiLNS1H_9ScaleType4KindE0ELNS_15FloatRoundStyleE2EaEENS1_15EpilogueDefaultEEEEEvvEEEEvNT_6ParamsE)
        /*0014*/ 	.word	0x00000000


	//----- nvinfo : EIATTR_MIN_STACK_SIZE
	.align		4
.L_17:
        /*0018*/ 	.byte	0x04, 0x12
        /*001a*/ 	.short	(.L_19 - .L_18)
	.align		4
.L_18:
        /*001c*/ 	.word	index@(_ZN7cutlass13device_kernelINS_4gemm6kernel13GemmUniversalIN4cute5tupleIJiiiiEEENS1_10collective13CollectiveMmaINS1_34MainloopSm90TmaGmmaWarpSpecializedILi5ENS5_IJNS4_1CILi2EEESB_NSA_ILi1EEEEEENS1_35KernelTmaWarpSpecializedCooperativeEEENS5_IJNSA_ILi256EEENSA_ILi128EEENSA_ILi32EEEEEEaNS5_IJlSC_lEEEaSK_NS4_8TiledMMAINS4_8MMA_AtomIJNS4_4SM904GMMA27MMA_64x128x32_S32S8S8_SS_TNEEEENS4_6LayoutINS5_IJSB_SC_SC_EEENS5_IJSC_NSA_ILi0EEEST_EEEEENS5_IJNS4_10UnderscoreESW_SW_EEEEENS4_23SM90_TMA_LOAD_MULTICASTENS4_14ComposedLayoutINS4_7SwizzleILi1ELi4ELi3EEENS4_18smem_ptr_flag_bitsILi8EEENSR_INS5_IJNSA_ILi8EEESI_EEENS5_IJSI_SC_EEEEEEEvNS4_8identityESZ_S19_vS1A_EENS_8epilogue10collective6detail29Sm90TmaWarpSpecializedAdapterINS1D_15DefaultEpilogueIaSK_SK_NS1C_6thread17LinearCombinationIaLi1EiiLNS1H_9ScaleType4KindE0ELNS_15FloatRoundStyleE2EaEENS1_15EpilogueDefaultEEEEEvvEEEEvNT_6ParamsE)
        /*0020*/ 	.word	0x00000000
.L_19:


//--------------------- .nv.compat                --------------------------
	.section	.nv.compat,"",@"SHT_CUDA_COMPAT_INFO"
	.align	4
        /*0000*/ 	.byte	0x02, 0x09, 0x01, 0x00, 0x02, 0x02, 0x04, 0x00, 0x02, 0x05, 0x05, 0x00, 0x03, 0x07, 0x01, 0x01
        /*0010*/ 	.byte	0x02, 0x03, 0x01, 0x00, 0x02, 0x06, 0x01, 0x00, 0x04, 0x0b, 0x08, 0x00, 0x00, 0x00, 0x00, 0x00
        /*0020*/ 	.byte	0x00, 0x00, 0x00, 0x00


//--------------------- .nv.info._ZN7cutlass13device_kernelINS_4gemm6kernel13GemmUniversalIN4cute5tupleIJiiiiEEENS1_10collective13CollectiveMmaINS1_34MainloopSm90TmaGmmaWarpSpecializedILi5ENS5_IJNS4_1CILi2EEESB_NSA_ILi1EEEEEENS1_35KernelTmaWarpSpecializedCooperativeEEENS5_IJNSA_ILi256EEENSA_ILi128EEENSA_ILi32EEEEEEaNS5_IJlSC_lEEEaSK_NS4_8TiledMMAINS4_8MMA_AtomIJNS4_4SM904GMMA27MMA_64x128x32_S32S8S8_SS_TNEEEENS4_6LayoutINS5_IJSB_SC_SC_EEENS5_IJSC_NSA_ILi0EEEST_EEEEENS5_IJNS4_10UnderscoreESW_SW_EEEEENS4_23SM90_TMA_LOAD_MULTICASTENS4_14ComposedLayoutINS4_7SwizzleILi1ELi4ELi3EEENS4_18smem_ptr_flag_bitsILi8EEENSR_INS5_IJNSA_ILi8EEESI_EEENS5_IJSI_SC_EEEEEEEvNS4_8identityESZ_S19_vS1A_EENS_8epilogue10collective6detail29Sm90TmaWarpSpecializedAdapterINS1D_15DefaultEpilogueIaSK_SK_NS1C_6thread17LinearCombinationIaLi1EiiLNS1H_9ScaleType4KindE0ELNS_15FloatRoundStyleE2EaEENS1_15EpilogueDefaultEEEEEvvEEEEvNT_6ParamsE --------------------------
	.section	.nv.info._ZN7cutlass13device_kernelINS_4gemm6kernel13GemmUniversalIN4cute5tupleIJiiiiEEENS1_10collective13CollectiveMmaINS1_34MainloopSm90TmaGmmaWarpSpecializedILi5ENS5_IJNS4_1CILi2EEESB_NSA_ILi1EEEEEENS1_35KernelTmaWarpSpecializedCooperativeEEENS5_IJNSA_ILi256EEENSA_ILi128EEENSA_ILi32EEEEEEaNS5_IJlSC_lEEEaSK_NS4_8TiledMMAINS4_8MMA_AtomIJNS4_4SM904GMMA27MMA_64x128x32_S32S8S8_SS_TNEEEENS4_6LayoutINS5_IJSB_SC_SC_EEENS5_IJSC_NSA_ILi0EEEST_EEEEENS5_IJNS4_10UnderscoreESW_SW_EEEEENS4_23SM90_TMA_LOAD_MULTICASTENS4_14ComposedLayoutINS4_7SwizzleILi1ELi4ELi3EEENS4_18smem_ptr_flag_bitsILi8EEENSR_INS5_IJNSA_ILi8EEESI_EEENS5_IJSI_SC_EEEEEEEvNS4_8identityESZ_S19_vS1A_EENS_8epilogue10collective6detail29Sm90TmaWarpSpecializedAdapterINS1D_15DefaultEpilogueIaSK_SK_NS1C_6thread17LinearCombinationIaLi1EiiLNS1H_9ScaleType4KindE0ELNS_15FloatRoundStyleE2EaEENS1_15EpilogueDefaultEEEEEvvEEEEvNT_6ParamsE,"",@"SHT_CUDA_INFO"
	.sectionflags	@""
	.align	4


	//----- nvinfo : EIATTR_CUDA_API_VERSION
	.align		4
        /*0000*/ 	.byte	0x04, 0x37
        /*0002*/ 	.short	(.L_21 - .L_20)
.L_20:
        /*0004*/ 	.word	0x00000082


	//----- nvinfo : EIATTR_KPARAM_INFO
	.align		4
.L_21:
        /*0008*/ 	.byte	0x04, 0x17
        /*000a*/ 	.short	(.L_23 - .L_22)
.L_22:
        /*000c*/ 	.word	0x00000000
        /*0010*/ 	.short	0x0000
        /*0012*/ 	.short	0x0070
        /*0014*/ 	.byte	0x00, 0xf0, 0x01, 0x10


	//----- nvinfo : EIATTR_SPARSE_MMA_MASK
	.align		4
.L_23:
        /*0018*/ 	.byte	0x03, 0x50
        /*001a*/ 	.short	0x0000


	//----- nvinfo : EIATTR_MAXREG_COUNT
	.align		4
        /*001c*/ 	.byte	0x03, 0x1b
        /*001e*/ 	.short	0x00a8


	//----- nvinfo : EIATTR_NUM_BARRIERS
	.align		4
        /*0020*/ 	.byte	0x02, 0x4c
        /*0022*/ 	.byte	0x01
	.zero		1


	//----- nvinfo : EIATTR_EXTERNS
	.align		4
        /*0024*/ 	.byte	0x04, 0x0f
        /*0026*/ 	.short	(.L_25 - .L_24)


	//   ....[0]....
	.align		4
.L_24:
        /*0028*/ 	.word	index@(__assertfail)


	//----- nvinfo : EIATTR_MERCURY_ISA_VERSION
	.align		4
.L_25:
        /*002c*/ 	.byte	0x03, 0x5f
        /*002e*/ 	.short	0x0101


	//----- nvinfo : EIATTR_INT_WARP_WIDE_INSTR_OFFSETS
	.align		4
        /*0030*/ 	.byte	0x04, 0x31
        /*0032*/ 	.short	(.L_27 - .L_26)


	//   ....[0]....
.L_26:
        /*0034*/ 	.word	0x000004a0


	//   ....[1]....
        /*0038*/ 	.word	0x000004d0


	//   ....[2]....
        /*003c*/ 	.word	0x00000690


	//----- nvinfo : EIATTR_COOP_GROUP_MASK_REGIDS
	.align		4
.L_27:
        /*0040*/ 	.byte	0x04, 0x29
        /*0042*/ 	.short	(.L_29 - .L_28)


	//   ....[0]....
.L_28:
        /*0044*/ 	.word	0xffffffff


	//   ....[1]....
        /*0048*/ 	.word	0xffffffff


	//   ....[2]....
        /*004c*/ 	.word	0xffffffff


	//   ....[3]....
        /*0050*/ 	.word	0xffffffff


	//   ....[4]....
        /*0054*/ 	.word	0xffffffff


	//   ....[5]....
        /*0058*/ 	.word	0xffffffff


	//----- nvinfo : EIATTR_COOP_GROUP_INSTR_OFFSETS
	.align		4
.L_29:
        /*005c*/ 	.byte	0x04, 0x28
        /*005e*/ 	.short	(.L_31 - .L_30)


	//   ....[0]....
.L_30:
        /*0060*/ 	.word	0x00000060


	//   ....[1]....
        /*0064*/ 	.word	0x00000070


	//   ....[2]....
        /*0068*/ 	.word	0x00000130


	//   ....[3]....
        /*006c*/ 	.word	0x000002f0


	//   ....[4]....
        /*0070*/ 	.word	0x00000810


	//   ....[5]....
        /*0074*/ 	.word	0x00001250


	//----- nvinfo : EIATTR_REG_RECONFIG
	.align		4
.L_31:
        /*0078*/ 	.byte	0x01, 0x54
	.zero		2


	//----- nvinfo : EIATTR_SYSCALL_OFFSETS
	.align		4
        /*007c*/ 	.byte	0x04, 0x46
        /*007e*/ 	.short	(.L_33 - .L_32)


	//   ....[0]....
.L_32:
        /*0080*/ 	.word	0x00001420


	//----- nvinfo : EIATTR_MBARRIER_INSTR_OFFSETS
	.align		4
.L_33:
        /*0084*/ 	.byte	0x04, 0x39
        /*0086*/ 	.short	(.L_35 - .L_34)


	//   ....[0]....
.L_34:
        /*0088*/ 	.word	0x00000230
        /*008c*/ 	.word	0x000000ff
        /*0090*/ 	.word	0x00000000
        /*0094*/ 	.short	0x0100
        /*0096*/ 	.byte	0x08
	.zero		1


	//   ....[1]....
        /*0098*/ 	.word	0x00000240
        /*009c*/ 	.word	0x000000ff
        /*00a0*/ 	.word	0x00000028
        /*00a4*/ 	.short	0x0100
        /*00a6*/ 	.byte	0x08
	.zero		1


	//   ....[2]....
        /*00a8*/ 	.word	0x00000250
        /*00ac*/ 	.word	0x000000ff
        /*00b0*/ 	.word	0x00000008
        /*00b4*/ 	.short	0x0100
        /*00b6*/ 	.byte	0x08
	.zero		1


	//   ....[3]....
        /*00b8*/ 	.word	0x00000260
        /*00bc*/ 	.word	0x000000ff
        /*00c0*/ 	.word	0x00000030
        /*00c4*/ 	.short	0x0100
        /*00c6*/ 	.byte	0x08
	.zero		1


	//   ....[4]....
        /*00c8*/ 	.word	0x00000270
        /*00cc*/ 	.word	0x000000ff
        /*00d0*/ 	.word	0x00000010
        /*00d4*/ 	.short	0x0100
        /*00d6*/ 	.byte	0x08
	.zero		1


	//   ....[5]....
        /*00d8*/ 	.word	0x00000280
        /*00dc*/ 	.word	0x000000ff
        /*00e0*/ 	.word	0x00000038
        /*00e4*/ 	.short	0x0100
        /*00e6*/ 	.byte	0x08
	.zero		1


	//   ....[6]....
        /*00e8*/ 	.word	0x00000290
        /*00ec*/ 	.word	0x000000ff
        /*00f0*/ 	.word	0x00000018
        /*00f4*/ 	.short	0x0100
        /*00f6*/ 	.byte	0x08
	.zero		1


	//   ....[7]....
        /*00f8*/ 	.word	0x000002a0
        /*00fc*/ 	.word	0x000000ff
        /*0100*/ 	.word	0x00000040
        /*0104*/ 	.short	0x0100
        /*0106*/ 	.byte	0x08
	.zero		1


	//   ....[8]....
        /*0108*/ 	.word	0x000002b0
        /*010c*/ 	.word	0x000000ff
        /*0110*/ 	.word	0x00000020
        /*0114*/ 	.short	0x0100
        /*0116*/ 	.byte	0x08
	.zero		1


	//   ....[9]....
        /*0118*/ 	.word	0x000002c0
        /*011c*/ 	.word	0x000000ff
        /*0120*/ 	.word	0x00000048
        /*0124*/ 	.short	0x0100
        /*0126*/ 	.byte	0x08
	.zero		1


	//   ....[10]....
        /*0128*/ 	.word	0x00000710
        /*012c*/ 	.word	0x000000ff
        /*0130*/ 	.word	0x00000060
        /*0134*/ 	.short	0x0100
        /*0136*/ 	.byte	0x06
	.zero		1


	//   ....[11]....
        /*0138*/ 	.word	0x000007a0
        /*013c*/ 	.word	0x000000ff
        /*0140*/ 	.word	0x00000068
        /*0144*/ 	.short	0x0100
        /*0146*/ 	.byte	0x06
	.zero		1


	//   ....[12]....
        /*0148*/ 	.word	0x000014f0
        /*014c*/ 	.word	0x00000003
        /*0150*/ 	.word	0x00000000
        /*0154*/ 	.short	0x010a
        /*0156*/ 	.byte	0x3f
	.zero		1


	//   ....[13]....
        /*0158*/ 	.word	0x00001530
        /*015c*/ 	.word	0x00000003
        /*0160*/ 	.word	0x00000000
        /*0164*/ 	.short	0x010a
        /*0166*/ 	.byte	0x3f
	.zero		1


	//   ....[14]....
        /*0168*/ 	.word	0x000017d0
        /*016c*/ 	.word	0x00000005
        /*0170*/ 	.word	0x00000000
        /*0174*/ 	.short	0x010a
        /*0176*/ 	.byte	0x3f
	.zero		1


	//   ....[15]....
        /*0178*/ 	.word	0x00001810
        /*017c*/ 	.word	0x00000005
        /*0180*/ 	.word	0x00000000
        /*0184*/ 	.short	0x010a
        /*0186*/ 	.byte	0x3f
	.zero		1


	//   ....[16]....
        /*0188*/ 	.word	0x00001950
        /*018c*/ 	.word	0x00000005
        /*0190*/ 	.word	0x00000000
        /*0194*/ 	.short	0x0101
        /*0196*/ 	.byte	0x3f
	.zero		1


	//   ....[17]....
        /*0198*/ 	.word	0x00001b70
        /*019c*/ 	.word	0x00000003
        /*01a0*/ 	.word	0x00000000
        /*01a4*/ 	.short	0x0101
        /*01a6*/ 	.byte	0x3f
	.zero		1


	//   ....[18]....
        /*01a8*/ 	.word	0x000092a0
        /*01ac*/ 	.word	0x0000000e
        /*01b0*/ 	.word	0x00000028
        /*01b4*/ 	.short	0x010a
        /*01b6*/ 	.byte	0x3f
	.zero		1


	//   ....[19]....
        /*01b8*/ 	.word	0x00009620
        /*01bc*/ 	.word	0x00000006
        /*01c0*/ 	.word	0x00000068
        /*01c4*/ 	.short	0x0101
        /*01c6*/ 	.byte	0x3f
	.zero		1


	//   ....[20]....
        /*01c8*/ 	.word	0x00009d50
        /*01cc*/ 	.word	0x00000007
        /*01d0*/ 	.word	0x00000000
        /*01d4*/ 	.short	0x010a
        /*01d6*/ 	.byte	0x3f
	.zero		1


	//   ....[21]....
        /*01d8*/ 	.word	0x00009dd0
        /*01dc*/ 	.word	0x00000009
        /*01e0*/ 	.word	0x00000000
        /*01e4*/ 	.short	0x010a
        /*01e6*/ 	.byte	0x3f
	.zero		1


	//   ....[22]....
        /*01e8*/ 	.word	0x00009e60
        /*01ec*/ 	.word	0x00000006
        /*01f0*/ 	.word	0x00000000
        /*01f4*/ 	.short	0x010a
        /*01f6*/ 	.byte	0x3f
	.zero		1


	//   ....[23]....
        /*01f8*/ 	.word	0x00009ef0
        /*01fc*/ 	.word	0x00000009
        /*0200*/ 	.word	0x00000000
        /*0204*/ 	.short	0x010a
        /*0206*/ 	.byte	0x3f
	.zero		1


	//   ....[24]....
        /*0208*/ 	.word	0x00009f80
        /*020c*/ 	.word	0x00000003
        /*0210*/ 	.word	0x00000000
        /*0214*/ 	.short	0x010a
        /*0216*/ 	.byte	0x3f
	.zero		1


	//   ....[25]....
        /*0218*/ 	.word	0x00009fe0
        /*021c*/ 	.word	0x00000003
        /*0220*/ 	.word	0x00000000
        /*0224*/ 	.short	0x010a
        /*0226*/ 	.byte	0x3f
	.zero		1


	//   ....[26]....
        /*0228*/ 	.word	0x0000a030
        /*022c*/ 	.word	0x00000005
        /*0230*/ 	.word	0x00000000
        /*0234*/ 	.short	0x010a
        /*0236*/ 	.byte	0x3f
	.zero		1


	//   ....[27]....
        /*0238*/ 	.word	0x0000a100
        /*023c*/ 	.word	0x0000000e
        /*0240*/ 	.word	0x00000028
        /*0244*/ 	.short	0x010a
        /*0246*/ 	.byte	0x3f
	.zero		1


	//   ....[28]....
        /*0248*/ 	.word	0x0000a1d0
        /*024c*/ 	.word	0x00000007
        /*0250*/ 	.word	0x00000000
        /*0254*/ 	.short	0x010a
        /*0256*/ 	.byte	0x3f
	.zero		1


	//   ....[29]....
        /*0258*/ 	.word	0x0000a220
        /*025c*/ 	.word	0x00000009
        /*0260*/ 	.word	0x00000000
        /*0264*/ 	.short	0x010a
        /*0266*/ 	.byte	0x3f
	.zero		1


	//   ....[30]....
        /*0268*/ 	.word	0x0000a270
        /*026c*/ 	.word	0x00000006
        /*0270*/ 	.word	0x00000000
        /*0274*/ 	.short	0x010a
        /*0276*/ 	.byte	0x3f
	.zero		1


	//   ....[31]....
        /*0278*/ 	.word	0x0000a2c0
        /*027c*/ 	.word	0x00000009
        /*0280*/ 	.word	0x00000000
        /*0284*/ 	.short	0x010a
        /*0286*/ 	.byte	0x3f
	.zero		1


	//----- nvinfo : EIATTR_NUM_MBARRIERS
	.align		4
.L_35:
        /*0288*/ 	.byte	0x03, 0x38
        /*028a*/ 	.short	0x000c


	//----- nvinfo : EIATTR_EXIT_INSTR_OFFSETS
	.align		4
        /*028c*/ 	.byte	0x04, 0x1c
        /*028e*/ 	.short	(.L_37 - .L_36)


	//   ....[0]....
.L_36:
        /*0290*/ 	.word	0x00000970


	//   ....[1]....
        /*0294*/ 	.word	0x00001190


	//   ....[2]....
        /*0298*/ 	.word	0x000088c0


	//   ....[3]....
        /*029c*/ 	.word	0x00008e20


	//   ....[4]....
        /*02a0*/ 	.word	0x00009fd0


	//----- nvinfo : EIATTR_MAX_THREADS
	.align		4
.L_37:
        /*02a4*/ 	.byte	0x04, 0x05
        /*02a6*/ 	.short	(.L_39 - .L_38)
.L_38:
        /*02a8*/ 	.word	0x00000180
        /*02ac*/ 	.word	0x00000001
        /*02b0*/ 	.word	0x00000001


	//----- nvinfo : EIATTR_CRS_STACK_SIZE
	.align		4
.L_39:
        /*02b4*/ 	.byte	0x04, 0x1e
        /*02b6*/ 	.short	(.L_41 - .L_40)
.L_40:
        /*02b8*/ 	.word	0x00000000


	//----- nvinfo : EIATTR_CBANK_PARAM_SIZE
	.align		4
.L_41:
        /*02bc*/ 	.byte	0x03, 0x19
        /*02be*/ 	.short	0x0470


	//----- nvinfo : EIATTR_PARAM_CBANK
	.align		4
        /*02c0*/ 	.byte	0x04, 0x0a
        /*02c2*/ 	.short	(.L_43 - .L_42)
	.align		4
.L_42:
        /*02c4*/ 	.word	index@(.nv.constant0._ZN7cutlass13device_kernelINS_4gemm6kernel13GemmUniversalIN4cute5tupleIJiiiiEEENS1_10collective13CollectiveMmaINS1_34MainloopSm90TmaGmmaWarpSpecializedILi5ENS5_IJNS4_1CILi2EEESB_NSA_ILi1EEEEEENS1_35KernelTmaWarpSpecializedCooperativeEEENS5_IJNSA_ILi256EEENSA_ILi128EEENSA_ILi32EEEEEEaNS5_IJlSC_lEEEaSK_NS4_8TiledMMAINS4_8MMA_AtomIJNS4_4SM904GMMA27MMA_64x128x32_S32S8S8_SS_TNEEEENS4_6LayoutINS5_IJSB_SC_SC_EEENS5_IJSC_NSA_ILi0EEEST_EEEEENS5_IJNS4_10UnderscoreESW_SW_EEEEENS4_23SM90_TMA_LOAD_MULTICASTENS4_14ComposedLayoutINS4_7SwizzleILi1ELi4ELi3EEENS4_18smem_ptr_flag_bitsILi8EEENSR_INS5_IJNSA_ILi8EEESI_EEENS5_IJSI_SC_EEEEEEEvNS4_8identityESZ_S19_vS1A_EENS_8epilogue10collective6detail29Sm90TmaWarpSpecializedAdapterINS1D_15DefaultEpilogueIaSK_SK_NS1C_6thread17LinearCombinationIaLi1EiiLNS1H_9ScaleType4KindE0ELNS_15FloatRoundStyleE2EaEENS1_15EpilogueDefaultEEEEEvvEEEEvNT_6ParamsE)
        /*02c8*/ 	.short	0x0210
        /*02ca*/ 	.short	0x0470


	//----- nvinfo : EIATTR_SW_WAR
	.align		4
.L_43:
        /*02cc*/ 	.byte	0x04, 0x36
        /*02ce*/ 	.short	(.L_45 - .L_44)
.L_44:
        /*02d0*/ 	.word	0x00000008
.L_45:


//--------------------- .nv.callgraph             --------------------------
	.section	.nv.callgraph,"",@"SHT_CUDA_CALLGRAPH"
	.align	4
	.sectionentsize	8
	.align		4
        /*0000*/ 	.word	0x00000000
	.align		4
        /*0004*/ 	.word	0xffffffff
	.align		4
        /*0008*/ 	.word	index@(_ZN7cutlass13device_kernelINS_4gemm6kernel13GemmUniversalIN4cute5tupleIJiiiiEEENS1_10collective13CollectiveMmaINS1_34MainloopSm90TmaGmmaWarpSpecializedILi5ENS5_IJNS4_1CILi2EEESB_NSA_ILi1EEEEEENS1_35KernelTmaWarpSpecializedCooperativeEEENS5_IJNSA_ILi256EEENSA_ILi128EEENSA_ILi32EEEEEEaNS5_IJlSC_lEEEaSK_NS4_8TiledMMAINS4_8MMA_AtomIJNS4_4SM904GMMA27MMA_64x128x32_S32S8S8_SS_TNEEEENS4_6LayoutINS5_IJSB_SC_SC_EEENS5_IJSC_NSA_ILi0EEEST_EEEEENS5_IJNS4_10UnderscoreESW_SW_EEEEENS4_23SM90_TMA_LOAD_MULTICASTENS4_14ComposedLayoutINS4_7SwizzleILi1ELi4ELi3EEENS4_18smem_ptr_flag_bitsILi8EEENSR_INS5_IJNSA_ILi8EEESI_EEENS5_IJSI_SC_EEEEEEEvNS4_8identityESZ_S19_vS1A_EENS_8epilogue10collective6detail29Sm90TmaWarpSpecializedAdapterINS1D_15DefaultEpilogueIaSK_SK_NS1C_6thread17LinearCombinationIaLi1EiiLNS1H_9ScaleType4KindE0ELNS_15FloatRoundStyleE2EaEENS1_15EpilogueDefaultEEEEEvvEEEEvNT_6ParamsE)
	.align		4
        /*000c*/ 	.word	index@(__assertfail)
	.align		4
        /*0010*/ 	.word	0x00000000
	.align		4
        /*0014*/ 	.word	0xfffffffe
	.align		4
        /*0018*/ 	.word	0x00000000
	.align		4
        /*001c*/ 	.word	0xfffffffd
	.align		4
        /*0020*/ 	.word	0x00000000
	.align		4
        /*0024*/ 	.word	0xfffffffc


//--------------------- .nv.constant4             --------------------------
	.section	.nv.constant4,"a",@progbits
	.align	8
	.align		8
.nv.constant4:
        /*0000*/ 	.dword	__assertfail
	.align		8
        /*0008*/ 	.dword	__unnamed_1
	.align		8
        /*0010*/ 	.dword	_ZN39_INTERNAL_27b8ee05_4_k_cu_c7811eff_75304cuda3std3__45__cpo5beginE
	.align		8
        /*0018*/ 	.dword	_ZN39_INTERNAL_27b8ee05_4_k_cu_c7811eff_75304cuda3std3__45__cpo3endE
	.align		8
        /*0020*/ 	.dword	_ZN39_INTERNAL_27b8ee05_4_k_cu_c7811eff_75304cuda3std3__45__cpo6cbeginE
	.align		8
        /*0028*/ 	.dword	_ZN39_INTERNAL_27b8ee05_4_k_cu_c7811eff_75304cuda3std3__45__cpo4cendE
	.align		8
        /*0030*/ 	.dword	_ZN39_INTERNAL_27b8ee05_4_k_cu_c7811eff_75304cuda3std3__441_GLOBAL__N__27b8ee05_4_k_cu_c7811eff_75306ignoreE
	.align		8
        /*0038*/ 	.dword	_ZN39_INTERNAL_27b8ee05_4_k_cu_c7811eff_75304cuda3std3__419piecewise_constructE
	.align		8
        /*0040*/ 	.dword	_ZN39_INTERNAL_27b8ee05_4_k_cu_c7811eff_75304cuda3std3__48in_placeE
	.align		8
        /*0048*/ 	.dword	_ZN39_INTERNAL_27b8ee05_4_k_cu_c7811eff_75304cuda3std6ranges3__45__cpo4swapE
	.align		8
        /*0050*/ 	.dword	_ZN39_INTERNAL_27b8ee05_4_k_cu_c7811eff_75304cuda3std6ranges3__45__cpo9iter_moveE
	.align		8
        /*0058*/ 	.dword	_ZN39_INTERNAL_27b8ee05_4_k_cu_c7811eff_75304cute7productE
	.align		8
        /*0060*/ 	.dword	_ZN39_INTERNAL_27b8ee05_4_k_cu_c7811eff_75304cute1_E
	.align		8
        /*0068*/ 	.dword	$str$22
	.align		8
        /*0070*/ 	.dword	$str$23


//--------------------- .text._ZN7cutlass13device_kernelINS_4gemm6kernel13GemmUniversalIN4cute5tupleIJiiiiEEENS1_10collective13CollectiveMmaINS1_34MainloopSm90TmaGmmaWarpSpecializedILi5ENS5_IJNS4_1CILi2EEESB_NSA_ILi1EEEEEENS1_35KernelTmaWarpSpecializedCooperativeEEENS5_IJNSA_ILi256EEENSA_ILi128EEENSA_ILi32EEEEEEaNS5_IJlSC_lEEEaSK_NS4_8TiledMMAINS4_8MMA_AtomIJNS4_4SM904GMMA27MMA_64x128x32_S32S8S8_SS_TNEEEENS4_6LayoutINS5_IJSB_SC_SC_EEENS5_IJSC_NSA_ILi0EEEST_EEEEENS5_IJNS4_10UnderscoreESW_SW_EEEEENS4_23SM90_TMA_LOAD_MULTICASTENS4_14ComposedLayoutINS4_7SwizzleILi1ELi4ELi3EEENS4_18smem_ptr_flag_bitsILi8EEENSR_INS5_IJNSA_ILi8EEESI_EEENS5_IJSI_SC_EEEEEEEvNS4_8identityESZ_S19_vS1A_EENS_8epilogue10collective6detail29Sm90TmaWarpSpecializedAdapterINS1D_15DefaultEpilogueIaSK_SK_NS1C_6thread17LinearCombinationIaLi1EiiLNS1H_9ScaleType4KindE0ELNS_15FloatRoundStyleE2EaEENS1_15EpilogueDefaultEEEEEvvEEEEvNT_6ParamsE --------------------------
	.section	.text._ZN7cutlass13device_kernelINS_4gemm6kernel13GemmUniversalIN4cute5tupleIJiiiiEEENS1_10collective13CollectiveMmaINS1_34MainloopSm90TmaGmmaWarpSpecializedILi5ENS5_IJNS4_1CILi2EEESB_NSA_ILi1EEEEEENS1_35KernelTmaWarpSpecializedCooperativeEEENS5_IJNSA_ILi256EEENSA_ILi128EEENSA_ILi32EEEEEEaNS5_IJlSC_lEEEaSK_NS4_8TiledMMAINS4_8MMA_AtomIJNS4_4SM904GMMA27MMA_64x128x32_S32S8S8_SS_TNEEEENS4_6LayoutINS5_IJSB_SC_SC_EEENS5_IJSC_NSA_ILi0EEEST_EEEEENS5_IJNS4_10UnderscoreESW_SW_EEEEENS4_23SM90_TMA_LOAD_MULTICASTENS4_14ComposedLayoutINS4_7SwizzleILi1ELi4ELi3EEENS4_18smem_ptr_flag_bitsILi8EEENSR_INS5_IJNSA_ILi8EEESI_EEENS5_IJSI_SC_EEEEEEEvNS4_8identityESZ_S19_vS1A_EENS_8epilogue10collective6detail29Sm90TmaWarpSpecializedAdapterINS1D_15DefaultEpilogueIaSK_SK_NS1C_6thread17LinearCombinationIaLi1EiiLNS1H_9ScaleType4KindE0ELNS_15FloatRoundStyleE2EaEENS1_15EpilogueDefaultEEEEEvvEEEEvNT_6ParamsE,"ax",@progbits
	.align	128
.text._ZN7cutlass13device_kernelINS_4gemm6kernel13GemmUniversalIN4cute5tupleIJiiiiEEENS1_10collective13CollectiveMmaINS1_34MainloopSm90TmaGmmaWarpSpecializedILi5ENS5_IJNS4_1CILi2EEESB_NSA_ILi1EEEEEENS1_35KernelTmaWarpSpecializedCooperativeEEENS5_IJNSA_ILi256EEENSA_ILi128EEENSA_ILi32EEEEEEaNS5_IJlSC_lEEEaSK_NS4_8TiledMMAINS4_8MMA_AtomIJNS4_4SM904GMMA27MMA_64x128x32_S32S8S8_SS_TNEEEENS4_6LayoutINS5_IJSB_SC_SC_EEENS5_IJSC_NSA_ILi0EEEST_EEEEENS5_IJNS4_10UnderscoreESW_SW_EEEEENS4_23SM90_TMA_LOAD_MULTICASTENS4_14ComposedLayoutINS4_7SwizzleILi1ELi4ELi3EEENS4_18smem_ptr_flag_bitsILi8EEENSR_INS5_IJNSA_ILi8EEESI_EEENS5_IJSI_SC_EEEEEEEvNS4_8identityESZ_S19_vS1A_EENS_8epilogue10collective6detail29Sm90TmaWarpSpecializedAdapterINS1D_15DefaultEpilogueIaSK_SK_NS1C_6thread17LinearCombinationIaLi1EiiLNS1H_9ScaleType4KindE0ELNS_15FloatRoundStyleE2EaEENS1_15EpilogueDefaultEEEEEvvEEEEvNT_6ParamsE:
        .type           _ZN7cutlass13device_kernelINS_4gemm6kernel13GemmUniversalIN4cute5tupleIJiiiiEEENS1_10collective13CollectiveMmaINS1_34MainloopSm90TmaGmmaWarpSpecializedILi5ENS5_IJNS4_1CILi2EEESB_NSA_ILi1EEEEEENS1_35KernelTmaWarpSpecializedCooperativeEEENS5_IJNSA_ILi256EEENSA_ILi128EEENSA_ILi32EEEEEEaNS5_IJlSC_lEEEaSK_NS4_8TiledMMAINS4_8MMA_AtomIJNS4_4SM904GMMA27MMA_64x128x32_S32S8S8_SS_TNEEEENS4_6LayoutINS5_IJSB_SC_SC_EEENS5_IJSC_NSA_ILi0EEEST_EEEEENS5_IJNS4_10UnderscoreESW_SW_EEEEENS4_23SM90_TMA_LOAD_MULTICASTENS4_14ComposedLayoutINS4_7SwizzleILi1ELi4ELi3EEENS4_18smem_ptr_flag_bitsILi8EEENSR_INS5_IJNSA_ILi8EEESI_EEENS5_IJSI_SC_EEEEEEEvNS4_8identityESZ_S19_vS1A_EENS_8epilogue10collective6detail29Sm90TmaWarpSpecializedAdapterINS1D_15DefaultEpilogueIaSK_SK_NS1C_6thread17LinearCombinationIaLi1EiiLNS1H_9ScaleType4KindE0ELNS_15FloatRoundStyleE2EaEENS1_15EpilogueDefaultEEEEEvvEEEEvNT_6ParamsE,@function
        .size           _ZN7cutlass13device_kernelINS_4gemm6kernel13GemmUniversalIN4cute5tupleIJiiiiEEENS1_10collective13CollectiveMmaINS1_34MainloopSm90TmaGmmaWarpSpecializedILi5ENS5_IJNS4_1CILi2EEESB_NSA_ILi1EEEEEENS1_35KernelTmaWarpSpecializedCooperativeEEENS5_IJNSA_ILi256EEENSA_ILi128EEENSA_ILi32EEEEEEaNS5_IJlSC_lEEEaSK_NS4_8TiledMMAINS4_8MMA_AtomIJNS4_4SM904GMMA27MMA_64x128x32_S32S8S8_SS_TNEEEENS4_6LayoutINS5_IJSB_SC_SC_EEENS5_IJSC_NSA_ILi0EEEST_EEEEENS5_IJNS4_10UnderscoreESW_SW_EEEEENS4_23SM90_TMA_LOAD_MULTICASTENS4_14ComposedLayoutINS4_7SwizzleILi1ELi4ELi3EEENS4_18smem_ptr_flag_bitsILi8EEENSR_INS5_IJNSA_ILi8EEESI_EEENS5_IJSI_SC_EEEEEEEvNS4_8identityESZ_S19_vS1A_EENS_8epilogue10collective6detail29Sm90TmaWarpSpecializedAdapterINS1D_15DefaultEpilogueIaSK_SK_NS1C_6thread17LinearCombinationIaLi1EiiLNS1H_9ScaleType4KindE0ELNS_15FloatRoundStyleE2EaEENS1_15EpilogueDefaultEEEEEvvEEEEvNT_6ParamsE,(.L_x_333 - _ZN7cutlass13device_kernelINS_4gemm6kernel13GemmUniversalIN4cute5tupleIJiiiiEEENS1_10collective13CollectiveMmaINS1_34MainloopSm90TmaGmmaWarpSpecializedILi5ENS5_IJNS4_1CILi2EEESB_NSA_ILi1EEEEEENS1_35KernelTmaWarpSpecializedCooperativeEEENS5_IJNSA_ILi256EEENSA_ILi128EEENSA_ILi32EEEEEEaNS5_IJlSC_lEEEaSK_NS4_8TiledMMAINS4_8MMA_AtomIJNS4_4SM904GMMA27MMA_64x128x32_S32S8S8_SS_TNEEEENS4_6LayoutINS5_IJSB_SC_SC_EEENS5_IJSC_NSA_ILi0EEEST_EEEEENS5_IJNS4_10UnderscoreESW_SW_EEEEENS4_23SM90_TMA_LOAD_MULTICASTENS4_14ComposedLayoutINS4_7SwizzleILi1ELi4ELi3EEENS4_18smem_ptr_flag_bitsILi8EEENSR_INS5_IJNSA_ILi8EEESI_EEENS5_IJSI_SC_EEEEEEEvNS4_8identityESZ_S19_vS1A_EENS_8epilogue10collective6detail29Sm90TmaWarpSpecializedAdapterINS1D_15DefaultEpilogueIaSK_SK_NS1C_6thread17LinearCombinationIaLi1EiiLNS1H_9ScaleType4KindE0ELNS_15FloatRoundStyleE2EaEENS1_15EpilogueDefaultEEEEEvvEEEEvNT_6ParamsE)
        .other          _ZN7cutlass13device_kernelINS_4gemm6kernel13GemmUniversalIN4cute5tupleIJiiiiEEENS1_10collective13CollectiveMmaINS1_34MainloopSm90TmaGmmaWarpSpecializedILi5ENS5_IJNS4_1CILi2EEESB_NSA_ILi1EEEEEENS1_35KernelTmaWarpSpecializedCooperativeEEENS5_IJNSA_ILi256EEENSA_ILi128EEENSA_ILi32EEEEEEaNS5_IJlSC_lEEEaSK_NS4_8TiledMMAINS4_8MMA_AtomIJNS4_4SM904GMMA27MMA_64x128x32_S32S8S8_SS_TNEEEENS4_6LayoutINS5_IJSB_SC_SC_EEENS5_IJSC_NSA_ILi0EEEST_EEEEENS5_IJNS4_10UnderscoreESW_SW_EEEEENS4_23SM90_TMA_LOAD_MULTICASTENS4_14ComposedLayoutINS4_7SwizzleILi1ELi4ELi3EEENS4_18smem_ptr_flag_bitsILi8EEENSR_INS5_IJNSA_ILi8EEESI_EEENS5_IJSI_SC_EEEEEEEvNS4_8identityESZ_S19_vS1A_EENS_8epilogue10collective6detail29Sm90TmaWarpSpecializedAdapterINS1D_15DefaultEpilogueIaSK_SK_NS1C_6thread17LinearCombinationIaLi1EiiLNS1H_9ScaleType4KindE0ELNS_15FloatRoundStyleE2EaEENS1_15EpilogueDefaultEEEEEvvEEEEvNT_6ParamsE,@"STO_CUDA_ENTRY STV_DEFAULT"
_ZN7cutlass13device_kernelINS_4gemm6kernel13GemmUniversalIN4cute5tupleIJiiiiEEENS1_10collective13CollectiveMmaINS1_34MainloopSm90TmaGmmaWarpSpecializedILi5ENS5_IJNS4_1CILi2EEESB_NSA_ILi1EEEEEENS1_35KernelTmaWarpSpecializedCooperativeEEENS5_IJNSA_ILi256EEENSA_ILi128EEENSA_ILi32EEEEEEaNS5_IJlSC_lEEEaSK_NS4_8TiledMMAINS4_8MMA_AtomIJNS4_4SM904GMMA27MMA_64x128x32_S32S8S8_SS_TNEEEENS4_6LayoutINS5_IJSB_SC_SC_EEENS5_IJSC_NSA_ILi0EEEST_EEEEENS5_IJNS4_10UnderscoreESW_SW_EEEEENS4_23SM90_TMA_LOAD_MULTICASTENS4_14ComposedLayoutINS4_7SwizzleILi1ELi4ELi3EEENS4_18smem_ptr_flag_bitsILi8EEENSR_INS5_IJNSA_ILi8EEESI_EEENS5_IJSI_SC_EEEEEEEvNS4_8identityESZ_S19_vS1A_EENS_8epilogue10collective6detail29Sm90TmaWarpSpecializedAdapterINS1D_15DefaultEpilogueIaSK_SK_NS1C_6thread17LinearCombinationIaLi1EiiLNS1H_9ScaleType4KindE0ELNS_15FloatRoundStyleE2EaEENS1_15EpilogueDefaultEEEEEvvEEEEvNT_6ParamsE:
[----:B------:R-:W0:Y:S01]  /*0000*/  LDC R1, c[0x0][0x28] ;  /* 0x00000a00ff017b82 */ /* 0x000e220000000800 */
[----:B------:R-:W1:Y:S01]  /*0010*/  S2R R18, SR_TID.X ;  /* 0x0000000000127919 */ /* 0x000e620000002100 */
[----:B------:R-:W-:Y:S01]  /*0020*/  ELECT P0, URZ, PT ;  /* 0x00000000003f782f */ /* 0x000fe20003800000 */
[----:B------:R-:W-:Y:S01]  /*0030*/  BSSY B0, `(.L_x_0) ;  /* 0x000000f000007945 */ /* 0x000fe20003800000 */
[--C-:B-1----:R-:W-:Y:S02]  /*0040*/  SHF.R.U32.HI R0, RZ, 0x5, R18.reuse ;  /* 0x00000005ff007819 */ /* 0x102fe40000011612 */
[----:B------:R-:W-:-:S03]  /*0050*/  SHF.R.U32.HI R3, RZ, 0x7, R18 ;  /* 0x00000007ff037819 */ /* 0x000fc60000011612 */
[----:B------:R-:W1:Y:S04]  /*0060*/  SHFL.IDX PT, R2, R0, RZ, 0x1f ;  /* 0x00001fff00027589 */ /* 0x000e6800000e0000 */
[----:B------:R2:W3:Y:S01]  /*0070*/  SHFL.IDX PT, R5, R3, RZ, 0x1f ;  /* 0x00001fff03057589 */ /* 0x0004e200000e0000 */
[----:B-1----:R-:W-:-:S13]  /*0080*/  ISETP.NE.OR P0, PT, R2, RZ, !P0 ;  /* 0x000000ff0200720c */ /* 0x002fda0004705670 */
[----:B0-23--:R-:W-:Y:S05]  /*0090*/  @P0 BRA `(.L_x_1) ;  /* 0x0000000000200947 */ /* 0x00dfea0003800000 */
[----:B------:R-:W-:Y:S02]  /*00a0*/  ULDC.64 UR4, c[0x0][0x198] ;  /* 0x0000660000047ab9 */ /* 0x000fe40000000a00 */
[----:B------:R-:W-:Y:S02]  /*00b0*/  UIADD3 UR6, UP0, UR4, 0xf0, URZ ;  /* 0x000000f004067890 */ /* 0x000fe4000ff1e03f */
[----:B------:R-:W-:Y:S02]  /*00c0*/  UIADD3 UR4, UP1, UR4, 0x1f0, URZ ;  /* 0x000001f004047890 */ /* 0x000fe4000ff3e03f */
[----:B------:R-:W-:Y:S02]  /*00d0*/  UIADD3.X UR7, URZ, UR5, URZ, UP0, !UPT ;  /* 0x000000053f077290 */ /* 0x000fe400087fe43f */
[----:B------:R-:W-:-:S07]  /*00e0*/  UIADD3.X UR5, URZ, UR5, URZ, UP1, !UPT ;  /* 0x000000053f057290 */ /* 0x000fce0008ffe43f */
[----:B------:R0:W-:Y:S02]  /*00f0*/  UTMACCTL.PF [UR6] ;  /* 0x00000000060079b9 */ /* 0x0001e40008040000 */
[----:B------:R0:W-:Y:S02]  /*0100*/  UTMACCTL.PF [UR4] ;  /* 0x00000000040079b9 */ /* 0x0001e40008040000 */
[----:B0-----:R-:W-:Y:S01]  /*0110*/  NOP ;  /* 0x0000000000007918 */ /* 0x001fe20000000000 */
.L_x_1:
[----:B------:R-:W-:Y:S05]  /*0120*/  BSYNC B0 ;  /* 0x0000000000007941 */ /* 0x000fea0003800000 */
.L_x_0:
[----:B------:R-:W0:Y:S02]  /*0130*/  SHFL.IDX PT, R3, R0, RZ, 0x1f ;  /* 0x00001fff00037589 */ /* 0x000e2400000e0000 */
[----:B0-----:R-:W-:-:S13]  /*0140*/  ISETP.NE.AND P0, PT, R3, RZ, PT ;  /* 0x000000ff0300720c */ /* 0x001fda0003f05270 */
[----:B------:R-:W-:Y:S05]  /*0150*/  @P0 BRA `(.L_x_2) ;  /* 0x0000000000600947 */ /* 0x000fea0003800000 */
[----:B------:R-:W0:Y:S01]  /*0160*/  S2UR UR8, SR_CgaCtaId ;  /* 0x00000000000879c3 */ /* 0x000e220000008800 */
[----:B------:R-:W-:Y:S01]  /*0170*/  UMOV UR4, 0x400 ;  /* 0x0000040000047882 */ /* 0x000fe20000000000 */
[----:B------:R-:W-:Y:S01]  /*0180*/  UMOV UR5, 0x1 ;  /* 0x0000000100057882 */ /* 0x000fe20000000000 */
[----:B------:R-:W-:Y:S01]  /*0190*/  UMOV UR6, 0x6 ;  /* 0x0000000600067882 */ /* 0x000fe20000000000 */
[----:B------:R-:W-:Y:S01]  /*01a0*/  ELECT P0, URZ, PT ;  /* 0x00000000003f782f */ /* 0x000fe20003800000 */
[----:B------:R-:W-:-:S04]  /*01b0*/  UIADD3 UR6, -UR6, 0x100000, URZ ;  /* 0x0010000006067890 */ /* 0x000fc8000fffe13f */
[----:B------:R-:W-:Y:S02]  /*01c0*/  USHF.L.U32 UR7, UR6, 0xb, URZ ;  /* 0x0000000b06077899 */ /* 0x000fe4000800063f */
[----:B------:R-:W-:Y:S02]  /*01d0*/  USHF.L.U32 UR6, UR6, 0x1, URZ ;  /* 0x0000000106067899 */ /* 0x000fe4000800063f */
[----:B0-----:R-:W-:Y:S02]  /*01e0*/  ULEA UR8, UR8, UR4, 0x18 ;  /* 0x0000000408087291 */ /* 0x001fe4000f8ec03f */
[----:B------:R-:W-:-:S04]  /*01f0*/  UIADD3 UR4, -UR5, 0x100000, URZ ;  /* 0x0010000005047890 */ /* 0x000fc8000fffe13f */
[----:B------:R-:W-:Y:S02]  /*0200*/  USHF.L.U32 UR5, UR4, 0xb, URZ ;  /* 0x0000000b04057899 */ /* 0x000fe4000800063f */
[----:B------:R-:W-:Y:S01]  /*0210*/  USHF.L.U32 UR4, UR4, 0x1, URZ ;  /* 0x0000000104047899 */ /* 0x000fe2000800063f */
[----:B------:R-:W0:Y:S11]  /*0220*/  FENCE.VIEW.ASYNC.S ;  /* 0x00000000000073c6 */ /* 0x000e360000000000 */
[----:B0-----:R0:W1:Y:S01]  /*0230*/  SYNCS.EXCH.64 URZ, [UR8], UR4 ;  /* 0x00000004083f75b2 */ /* 0x0010620008000100 */
[----:B------:R0:W2:Y:S01]  /*0240*/  SYNCS.EXCH.64 URZ, [UR8+0x28], UR6 ;  /* 0x00002806083f75b2 */ /* 0x0000a20008000100 */
[----:B------:R0:W3:Y:S01]  /*0250*/  SYNCS.EXCH.64 URZ, [UR8+0x8], UR4 ;  /* 0x00000804083f75b2 */ /* 0x0000e20008000100 */
[----:B------:R0:W4:Y:S01]  /*0260*/  SYNCS.EXCH.64 URZ, [UR8+0x30], UR6 ;  /* 0x00003006083f75b2 */ /* 0x0001220008000100 */
[----:B------:R0:W0:Y:S01]  /*0270*/  SYNCS.EXCH.64 URZ, [UR8+0x10], UR4 ;  /* 0x00001004083f75b2 */ /* 0x0000220008000100 */
[----:B------:R0:W0:Y:S01]  /*0280*/  SYNCS.EXCH.64 URZ, [UR8+0x38], UR6 ;  /* 0x00003806083f75b2 */ /* 0x0000220008000100 */
[----:B------:R0:W0:Y:S01]  /*0290*/  SYNCS.EXCH.64 URZ, [UR8+0x18], UR4 ;  /* 0x00001804083f75b2 */ /* 0x0000220008000100 */
[----:B------:R0:W0:Y:S01]  /*02a0*/  SYNCS.EXCH.64 URZ, [UR8+0x40], UR6 ;  /* 0x00004006083f75b2 */ /* 0x0000220008000100 */
[----:B------:R0:W0:Y:S01]  /*02b0*/  SYNCS.EXCH.64 URZ, [UR8+0x20], UR4 ;  /* 0x00002004083f75b2 */ /* 0x0000220008000100 */
[----:B------:R0:W0:Y:S01]  /*02c0*/  SYNCS.EXCH.64 URZ, [UR8+0x48], UR6 ;  /* 0x00004806083f75b2 */ /* 0x0000220008000100 */
[----:B------:R-:W-:Y:S01]  /*02d0*/  NOP ;  /* 0x0000000000007918 */ /* 0x000fe20000000000 */
.L_x_2:
[----:B------:R-:W-:Y:S01]  /*02e0*/  SHF.R.S32.HI R7, RZ, 0x1f, R18 ;  /* 0x0000001fff077819 */ /* 0x000fe20000011412 */
[----:B------:R-:W5:Y:S01]  /*02f0*/  SHFL.IDX PT, R0, R0, RZ, 0x1f ;  /* 0x00001fff00007589 */ /* 0x000f6200000e0000 */
[----:B0-----:R-:W0:Y:S01]  /*0300*/  S2UR UR8, SR_CTAID.X ;  /* 0x00000000000879c3 */ /* 0x001e220000002500 */
[----:B------:R-:W-:Y:S02]  /*0310*/  ELECT P0, URZ, PT ;  /* 0x00000000003f782f */ /* 0x000fe40003800000 */
[----:B------:R-:W-:Y:S01]  /*0320*/  LEA.HI R7, R7, R18, RZ, 0x7 ;  /* 0x0000001207077211 */ /* 0x000fe200078f38ff */
[----:B------:R-:W1:Y:S01]  /*0330*/  S2R R4, SR_CTAID.Y ;  /* 0x0000000000047919 */ /* 0x000e620000002600 */
[----:B------:R-:W-:Y:S01]  /*0340*/  SHF.R.S32.HI R8, RZ, 0x1f, R3 ;  /* 0x0000001fff087819 */ /* 0x000fe20000011403 */
[----:B------:R-:W-:Y:S01]  /*0350*/  ULDC UR4, c[0x0][0x150] ;  /* 0x0000540000047ab9 */ /* 0x000fe20000000800 */
[----:B------:R-:W-:Y:S01]  /*0360*/  LOP3.LUT R7, R7, 0xffffff80, RZ, 0xc0, !PT ;  /* 0xffffff8007077812 */ /* 0x000fe200078ec0ff */
[----:B------:R-:W-:Y:S01]  /*0370*/  NOP ;  /* 0x0000000000007918 */ /* 0x000fe20000000000 */
[----:B------:R-:W-:Y:S01]  /*0380*/  LEA.HI R8, R8, R3, RZ, 0x2 ;  /* 0x0000000308087211 */ /* 0x000fe200078f10ff */
[----:B------:R-:W2:Y:S01]  /*0390*/  LDC R10, c[0x0][0x144] ;  /* 0x00005100ff0a7b82 */ /* 0x000ea20000000800 */
[----:B------:R-:W-:Y:S01]  /*03a0*/  NOP ;  /* 0x0000000000007918 */ /* 0x000fe20000000000 */
[----:B------:R-:W-:Y:S01]  /*03b0*/  IMAD.IADD R6, R18, 0x1, -R7 ;  /* 0x0000000112067824 */ /* 0x000fe200078e0a07 */
[----:B------:R-:W-:Y:S01]  /*03c0*/  LOP3.LUT R8, R8, 0x3ffffffc, RZ, 0xc0, !PT ;  /* 0x3ffffffc08087812 */ /* 0x000fe200078ec0ff */
[----:B------:R-:W-:Y:S01]  /*03d0*/  IMAD.MOV.U32 R23, RZ, RZ, 0x1 ;  /* 0x00000001ff177424 */ /* 0x000fe200078e00ff */
[----:B------:R-:W-:-:S02]  /*03e0*/  ISETP.NE.AND P3, PT, R5, RZ, PT ;  /* 0x000000ff0500720c */ /* 0x000fc40003f65270 */
[----:B------:R-:W-:Y:S01]  /*03f0*/  SHF.R.S32.HI R7, RZ, 0x1f, R6 ;  /* 0x0000001fff077819 */ /* 0x000fe20000011406 */
[----:B------:R-:W-:Y:S01]  /*0400*/  IMAD.IADD R8, R3, 0x1, -R8 ;  /* 0x0000000103087824 */ /* 0x000fe200078e0a08 */
[----:B------:R-:W3:Y:S02]  /*0410*/  LDC R13, c[0x0][0x140] ;  /* 0x00005000ff0d7b82 */ /* 0x000ee40000000800 */
[----:B------:R-:W-:Y:S02]  /*0420*/  LEA.HI R7, R7, R6, RZ, 0x3 ;  /* 0x0000000607077211 */ /* 0x000fe400078f18ff */
[----:B-----5:R-:W-:Y:S02]  /*0430*/  ISETP.NE.OR P0, PT, R0, RZ, !P0 ;  /* 0x000000ff0000720c */ /* 0x020fe40004705670 */
[--C-:B------:R-:W-:Y:S02]  /*0440*/  SHF.R.S32.HI R0, RZ, 0x3, R7.reuse ;  /* 0x00000003ff007819 */ /* 0x100fe40000011407 */
[----:B------:R-:W-:-:S02]  /*0450*/  SHF.R.S32.HI R7, RZ, 0x1f, R7 ;  /* 0x0000001fff077819 */ /* 0x000fc40000011407 */
[----:B0-----:R-:W-:Y:S02]  /*0460*/  I2FP.F32.U32 R9, UR8 ;  /* 0x0000000800097c45 */ /* 0x001fe40008201000 */
[----:B------:R-:W-:-:S03]  /*0470*/  LEA.HI R7, R7, R0, RZ, 0x2 ;  /* 0x0000000007077211 */ /* 0x000fc600078f10ff */
[----:B------:R-:W-:Y:S01]  /*0480*/  FMUL R9, R9, UR4 ;  /* 0x0000000409097c20 */ /* 0x000fe20008400000 */
[----:B------:R-:W-:Y:S01]  /*0490*/  LOP3.LUT R7, R7, 0xfffffffc, RZ, 0xc0, !PT ;  /* 0xfffffffc07077812 */ /* 0x000fe200078ec0ff */
[----:B------:R-:W-:Y:S01]  /*04a0*/  VOTEU.ALL UP0, P0 ;  /* 0x00000000003f7886 */ /* 0x000fe20000000000 */
[----:B-1----:R-:W-:Y:S01]  /*04b0*/  I2FP.F32.U32 R3, R4 ;  /* 0x0000000400037245 */ /* 0x002fe20000201000 */
[----:B------:R-:W-:Y:S01]  /*04c0*/  ULDC UR4, c[0x0][0x154] ;  /* 0x0000550000047ab9 */ /* 0x000fe20000000800 */
[----:B------:R-:W-:Y:S01]  /*04d0*/  VOTEU.ALL UP1, P0 ;  /* 0x00000000003f7886 */ /* 0x000fe20000020000 */
[----:B------:R-:W0:Y:S01]  /*04e0*/  F2I.U32.TRUNC.NTZ R9, R9 ;  /* 0x0000000900097305 */ /* 0x000e22000020f000 */
[----:B------:R-:W-:Y:S01]  /*04f0*/  IMAD.IADD R7, R0, 0x1, -R7 ;  /* 0x0000000100077824 */ /* 0x000fe200078e0a07 */
[----:B------:R-:W1:Y:S01]  /*0500*/  @!UP0 S2UR UR7, SR_CgaCtaId ;  /* 0x00000000000789c3 */ /* 0x000e620000008800 */
[----:B------:R-:W-:Y:S01]  /*0510*/  FMUL R12, R3, UR4 ;  /* 0x00000004030c7c20 */ /* 0x000fe20008400000 */
[----:B------:R-:W-:Y:S01]  /*0520*/  UMOV UR4, 0x20 ;  /* 0x0000002000047882 */ /* 0x000fe20000000000 */
[----:B------:R-:W-:Y:S01]  /*0530*/  IMAD R8, R8, 0x4, R7 ;  /* 0x0000000408087824 */ /* 0x000fe200078e0207 */
[----:B------:R-:W-:Y:S01]  /*0540*/  @!UP0 UMOV UR6, 0x400 ;  /* 0x0000040000068882 */ /* 0x000fe20000000000 */
[----:B------:R-:W-:-:S04]  /*0550*/  @!UP0 UIADD3 UR4, -UR4, 0x100000, URZ ;  /* 0x0010000004048890 */ /* 0x000fc8000fffe13f */
[----:B------:R-:W-:Y:S02]  /*0560*/  @!UP0 USHF.L.U32 UR5, UR4, 0xb, URZ ;  /* 0x0000000b04058899 */ /* 0x000fe4000800063f */
[----:B------:R-:W-:Y:S01]  /*0570*/  @!UP0 USHF.L.U32 UR4, UR4, 0x1, URZ ;  /* 0x0000000104048899 */ /* 0x000fe2000800063f */
[----:B---3--:R-:W-:Y:S01]  /*0580*/  ISETP.EQ.U32.AND P2, PT, R13, 0x1, PT ;  /* 0x000000010d00780c */ /* 0x008fe20003f42070 */
[----:B------:R-:W3:Y:S01]  /*0590*/  F2I.U32.TRUNC.NTZ R12, R12 ;  /* 0x0000000c000c7305 */ /* 0x000ee2000020f000 */
[----:B------:R-:W-:Y:S01]  /*05a0*/  LEA.HI R0, R8, R8, RZ, 0x1 ;  /* 0x0000000808007211 */ /* 0x000fe200078f08ff */
[----:B------:R-:W5:Y:S03]  /*05b0*/  LDC R7, c[0x0][0x148] ;  /* 0x00005200ff077b82 */ /* 0x000f660000000800 */
[----:B------:R-:W-:Y:S01]  /*05c0*/  LOP3.LUT R11, R0, 0xfffffffe, RZ, 0xc0, !PT ;  /* 0xfffffffe000b7812 */ /* 0x000fe200078ec0ff */
[----:B0-----:R-:W-:Y:S01]  /*05d0*/  IMAD.MOV R15, RZ, RZ, -R9 ;  /* 0x000000ffff0f7224 */ /* 0x001fe200078e0a09 */
[----:B------:R-:W-:-:S03]  /*05e0*/  SHF.R.S32.HI R9, RZ, 0x1f, R2 ;  /* 0x0000001fff097819 */ /* 0x000fc60000011402 */
[----:B--2---:R-:W-:Y:S01]  /*05f0*/  IMAD R3, R10, R15, UR8 ;  /* 0x000000080a037e24 */ /* 0x004fe2000f8e020f */
[----:B------:R-:W-:Y:S01]  /*0600*/  LEA.HI R9, R9, R2, RZ, 0x2 ;  /* 0x0000000209097211 */ /* 0x000fe200078f10ff */
[C---:B------:R-:W-:Y:S02]  /*0610*/  IMAD.IADD R0, R8.reuse, 0x1, -R11 ;  /* 0x0000000108007824 */ /* 0x040fe400078e0a0b */
[----:B------:R-:W-:Y:S01]  /*0620*/  IMAD.SHL.U32 R11, R8, 0x4, RZ ;  /* 0x00000004080b7824 */ /* 0x000fe200078e00ff */
[----:B------:R-:W-:Y:S01]  /*0630*/  LOP3.LUT R9, R9, 0xfffffffc, RZ, 0xc0, !PT ;  /* 0xfffffffc09097812 */ /* 0x000fe200078ec0ff */
[----:B---3--:R-:W-:Y:S01]  /*0640*/  IMAD.MOV R21, RZ, RZ, -R12 ;  /* 0x000000ffff157224 */ /* 0x008fe200078e0a0c */
[----:B------:R-:W-:Y:S01]  /*0650*/  ISETP.NE.AND P4, PT, R0, R3, PT ;  /* 0x000000030000720c */ /* 0x000fe20003f85270 */
[----:B-1----:R-:W-:Y:S01]  /*0660*/  @!UP0 ULEA UR6, UR7, UR6, 0x18 ;  /* 0x0000000607068291 */ /* 0x002fe2000f8ec03f */
[----:B------:R-:W-:Y:S01]  /*0670*/  LOP3.LUT R152, R8, 0xc, R11, 0x78, !PT ;  /* 0x0000000c08987812 */ /* 0x000fe200078e780b */
[----:B------:R-:W-:Y:S01]  /*0680*/  IMAD.IADD R0, R2, 0x1, -R9 ;  /* 0x0000000102007824 */ /* 0x000fe200078e0a09 */
[----:B------:R-:W-:Y:S01]  /*0690*/  VOTEU.ALL UP0, P0 ;  /* 0x00000000003f7886 */ /* 0x000fe20000000000 */
[----:B------:R-:W-:Y:S01]  /*06a0*/  LOP3.LUT P0, RZ, R6, 0x7, RZ, 0xc0, !PT ;  /* 0x0000000706ff7812 */ /* 0x000fe2000780c0ff */
[----:B------:R-:W-:-:S02]  /*06b0*/  VIADD R6, R5, 0xffffffff ;  /* 0xffffffff05067836 */ /* 0x000fc40000000000 */
[----:B------:R-:W-:Y:S01]  /*06c0*/  ISETP.NE.AND P1, PT, R0, 0x3, PT ;  /* 0x000000030000780c */ /* 0x000fe20003f25270 */
[----:B-----5:R-:W-:Y:S01]  /*06d0*/  IMAD R9, R7, R21, R4 ;  /* 0x0000001507097224 */ /* 0x020fe200078e0204 */
[----:B------:R-:W-:Y:S02]  /*06e0*/  ISETP.LT.U32.AND P0, PT, R152, 0x4, !P0 ;  /* 0x000000049800780c */ /* 0x000fe40004701070 */
[----:B------:R-:W-:Y:S01]  /*06f0*/  ISETP.EQ.OR P1, PT, R0, RZ, !P1 ;  /* 0x000000ff0000720c */ /* 0x000fe20004f22670 */
[----:B------:R-:W0:Y:S02]  /*0700*/  FENCE.VIEW.ASYNC.S ;  /* 0x00000000000073c6 */ /* 0x000e240000000000 */
[----:B0-----:R0:W1:Y:S01]  /*0710*/  @!UP0 SYNCS.EXCH.64 URZ, [UR6+0x60], UR4 ;  /* 0x00006004063f85b2 */ /* 0x0010620008000100 */
[----:B------:R-:W-:Y:S02]  /*0720*/  @P4 LEA.HI R2, R152, R152, RZ, 0x1 ;  /* 0x0000009898024211 */ /* 0x000fe400078f08ff */
[----:B------:R-:W-:-:S02]  /*0730*/  ISETP.EQ.AND P1, PT, R5, RZ, P1 ;  /* 0x000000ff0500720c */ /* 0x000fc40000f22270 */
[----:B------:R-:W-:Y:S02]  /*0740*/  @P4 SHF.R.S32.HI R2, RZ, 0x1, R2 ;  /* 0x00000001ff024819 */ /* 0x000fe40000011402 */
[----:B------:R-:W-:Y:S02]  /*0750*/  ISETP.GE.U32.AND P6, PT, R6, 0x2, PT ;  /* 0x000000020600780c */ /* 0x000fe40003fc6070 */
[----:B------:R-:W-:Y:S02]  /*0760*/  @P4 ISETP.NE.AND P5, PT, R2, R9, PT ;  /* 0x000000090200420c */ /* 0x000fe40003fa5270 */
[----:B------:R-:W-:Y:S02]  /*0770*/  SEL R2, RZ, 0x1, !P0 ;  /* 0x00000001ff027807 */ /* 0x000fe40004000000 */
[----:B------:R-:W-:Y:S02]  /*0780*/  @P4 SEL R23, RZ, 0x1, P5 ;  /* 0x00000001ff174807 */ /* 0x000fe40002800000 */
[----:B------:R-:W-:Y:S01]  /*0790*/  SEL R19, RZ, 0x1, !P1 ;  /* 0x00000001ff137807 */ /* 0x000fe20004800000 */
[----:B------:R0:W2:Y:S01]  /*07a0*/  @!UP1 SYNCS.EXCH.64 URZ, [UR6+0x68], UR4 ;  /* 0x00006804063f95b2 */ /* 0x0000a20008000100 */
[----:B------:R-:W-:Y:S01]  /*07b0*/  LOP3.LUT R23, R23, R2, RZ, 0xc0, !PT ;  /* 0x0000000217177212 */ /* 0x000fe200078ec0ff */
[----:B------:R-:W-:Y:S01]  /*07c0*/  NOP ;  /* 0x0000000000007918 */ /* 0x000fe20000000000 */
[----:B------:R-:W-:Y:S01]  /*07d0*/  SEL R19, R19, 0x2, P6 ;  /* 0x0000000213137807 */ /* 0x000fe20003000000 */
[----:B------:R-:W-:Y:S06]  /*07e0*/  @!P2 BRA `(.L_x_3) ;  /* 0x000000000008a947 */ /* 0x000fec0003800000 */
[----:B-12-4-:R-:W-:Y:S01]  /*07f0*/  UCGABAR_ARV ;  /* 0x00000000000079c7 */ /* 0x016fe20008000000 */
[----:B------:R-:W-:Y:S05]  /*0800*/  BRA `(.L_x_4) ;  /* 0x0000000000047947 */ /* 0x000fea0003800000 */
.L_x_3:
[----:B-12-4-:R-:W-:Y:S01]  /*0810*/  NOP ;  /* 0x0000000000007918 */ /* 0x016fe20000000000 */
.L_x_4:
[----:B------:R-:W1:Y:S01]  /*0820*/  LDC R2, c[0x0][0x65c] ;  /* 0x00019700ff027b82 */ /* 0x000e620000000800 */
[----:B------:R-:W-:Y:S02]  /*0830*/  IMAD.U32 R8, RZ, RZ, UR8 ;  /* 0x00000008ff087e24 */ /* 0x000fe4000f8e00ff */
[----:B------:R-:W-:Y:S01]  /*0840*/  IMAD.MOV.U32 R9, RZ, RZ, RZ ;  /* 0x000000ffff097224 */ /* 0x000fe200078e00ff */
[----:B-1----:R-:W-:-:S04]  /*0850*/  ISETP.NE.AND P1, PT, R2, 0x1, PT ;  /* 0x000000010200780c */ /* 0x002fc80003f25270 */
[----:B------:R-:W-:-:S09]  /*0860*/  P2R R5, PR, RZ, 0x2 ;  /* 0x00000002ff057803 */ /* 0x000fd20000000000 */
[----:B------:R-:W1:Y:S01]  /*0870*/  @P1 LDC R17, c[0x0][0x10] ;  /* 0x00000400ff111b82 */ /* 0x000e620000000800 */
[----:B------:R-:W-:Y:S02]  /*0880*/  @P1 IMAD.MOV.U32 R5, RZ, RZ, RZ ;  /* 0x000000ffff051224 */ /* 0x000fe400078e00ff */
[----:B------:R-:W-:-:S05]  /*0890*/  @P1 IMAD.MOV.U32 R13, RZ, RZ, RZ ;  /* 0x000000ffff0d1224 */ /* 0x000fca00078e00ff */
[----:B------:R-:W2:Y:S01]  /*08a0*/  @!P1 LDC R11, c[0x0][0xc] ;  /* 0x00000300ff0b9b82 */ /* 0x000ea20000000800 */
[----:B-1----:R-:W-:-:S04]  /*08b0*/  @P1 IMAD.WIDE.U32 R16, R17, UR8, R4 ;  /* 0x0000000811101c25 */ /* 0x002fc8000f8e0004 */
[----:B------:R-:W-:Y:S02]  /*08c0*/  @P1 IMAD.IADD R17, R17, 0x1, R13 ;  /* 0x0000000111111824 */ /* 0x000fe400078e020d */
[----:B--2---:R-:W-:-:S04]  /*08d0*/  @!P1 IMAD.WIDE.U32 R8, R4, R11, R8 ;  /* 0x0000000b04089225 */ /* 0x004fc800078e0008 */
[----:B------:R-:W-:Y:S02]  /*08e0*/  @!P1 IMAD.MOV.U32 R16, RZ, RZ, R8 ;  /* 0x000000ffff109224 */ /* 0x000fe400078e0008 */
[----:B------:R-:W-:Y:S01]  /*08f0*/  @!P1 IMAD.MOV.U32 R17, RZ, RZ, R9 ;  /* 0x000000ffff119224 */ /* 0x000fe200078e0009 */
[----:B------:R-:W-:Y:S06]  /*0900*/  @!P2 BRA `(.L_x_5) ;  /* 0x00000000000ca947 */ /* 0x000fec0003800000 */
[----:B------:R-:W-:Y:S01]  /*0910*/  UCGABAR_WAIT ;  /* 0x0000000000007dc7 */ /* 0x000fe20008000000 */
[----:B------:R-:W-:Y:S01]  /*0920*/  CCTL.IVALL ;  /* 0x00000000ff00798f */ /* 0x000fe20002000000 */
[----:B------:R-:W-:Y:S05]  /*0930*/  BRA `(.L_x_6) ;  /* 0x0000000000047947 */ /* 0x000fea0003800000 */
.L_x_5:
[----:B------:R-:W-:Y:S06]  /*0940*/  BAR.SYNC.DEFER_BLOCKING 0x0 ;  /* 0x0000000000007b1d */ /* 0x000fec0000010000 */
.L_x_6:
[----:B------:R-:W-:Y:S05]  /*0950*/  @!P3 BRA `(.L_x_7) ;  /* 0x0000007c00dcb947 */ /* 0x000fea0003800000 */
[----:B------:R-:W-:-:S13]  /*0960*/  ISETP.GT.U32.AND P0, PT, R6, 0x1, PT ;  /* 0x000000010600780c */ /* 0x000fda0003f04070 */
[----:B0-----:R-:W-:Y:S05]  /*0970*/  @P0 EXIT ;  /* 0x000000000000094d */ /* 0x001fea0003800000 */
[----:B------:R-:W-:Y:S01]  /*0980*/  ULDC.64 UR4, c[0x0][0x650] ;  /* 0x0001940000047ab9 */ /* 0x000fe20000000a00 */
[----:B------:R-:W-:Y:S01]  /*0990*/  PRMT R0, RZ, 0x7610, R0 ;  /* 0x00007610ff007816 */ /* 0x000fe20000000000 */
[----:B------:R-:W-:Y:S01]  /*09a0*/  IMAD.MOV.U32 R154, RZ, RZ, -0x1 ;  /* 0xffffffffff9a7424 */ /* 0x000fe200078e00ff */
[----:B------:R-:W-:Y:S01]  /*09b0*/  ISETP.GE.U32.AND P0, PT, R16, UR4, PT ;  /* 0x0000000410007c0c */ /* 0x000fe2000bf06070 */
[----:B------:R-:W-:Y:S02]  /*09c0*/  IMAD.MOV.U32 R153, RZ, RZ, -0x1 ;  /* 0xffffffffff997424 */ /* 0x000fe400078e00ff */
[----:B------:R-:W-:Y:S01]  /*09d0*/  IMAD.MOV.U32 R22, RZ, RZ, -0x1 ;  /* 0xffffffffff167424 */ /* 0x000fe200078e00ff */
[----:B------:R-:W-:-:S13]  /*09e0*/  ISETP.GE.U32.AND.EX P0, PT, R17, UR5, PT, P0 ;  /* 0x0000000511007c0c */ /* 0x000fda000bf06100 */
[----:B------:R-:W-:Y:S05]  /*09f0*/  @P0 BRA `(.L_x_8) ;  /* 0x00000004002c0947 */ /* 0x000fea0003800000 */
[----:B------:R-:W0:Y:S01]  /*0a00*/  LDC.64 R24, c[0x0][0x628] ;  /* 0x00018a00ff187b82 */ /* 0x000e220000000a00 */
[----:B------:R-:W-:Y:S02]  /*0a10*/  IMAD.MOV.U32 R8, RZ, RZ, R16 ;  /* 0x000000ffff087224 */ /* 0x000fe400078e0010 */
[----:B------:R-:W-:-:S05]  /*0a20*/  IMAD.MOV.U32 R9, RZ, RZ, R17 ;  /* 0x000000ffff097224 */ /* 0x000fca00078e0011 */
[----:B------:R-:W1:Y:S08]  /*0a30*/  LDC R0, c[0x0][0x630] ;  /* 0x00018c00ff007b82 */ /* 0x000e700000000800 */
[----:B------:R-:W2:Y:S01]  /*0a40*/  LDC.64 R26, c[0x0][0x620] ;  /* 0x00018800ff1a7b82 */ /* 0x000ea20000000a00 */
[----:B0-----:R-:W-:-:S04]  /*0a50*/  ISETP.NE.U32.AND P0, PT, R24, RZ, PT ;  /* 0x000000ff1800720c */ /* 0x001fc80003f05070 */
[----:B------:R-:W-:-:S13]  /*0a60*/  ISETP.NE.AND.EX P0, PT, R25, RZ, PT, P0 ;  /* 0x000000ff1900720c */ /* 0x000fda0003f05300 */
[----:B-12---:R-:W-:Y:S05]  /*0a70*/  @!P0 BRA `(.L_x_9) ;  /* 0x0000000000288947 */ /* 0x006fea0003800000 */
[----:B------:R-:W0:Y:S02]  /*0a80*/  LDC R13, c[0x0][0x634] ;  /* 0x00018d00ff0d7b82 */ /* 0x000e240000000800 */
[----:B0-----:R-:W-:-:S05]  /*0a90*/  IADD3 R13, P0, R16, R13, RZ ;  /* 0x0000000d100d7210 */ /* 0x001fca0007f1e0ff */
[----:B------:R-:W-:-:S04]  /*0aa0*/  IMAD.X R15, RZ, RZ, R17, P0 ;  /* 0x000000ffff0f7224 */ /* 0x000fc800000e0611 */
[----:B------:R-:W-:-:S04]  /*0ab0*/  IMAD.WIDE.U32 R8, R15, R24, RZ ;  /* 0x000000180f087225 */ /* 0x000fc800078e00ff */
[----:B------:R-:W-:-:S04]  /*0ac0*/  IMAD.WIDE.U32 R10, P0, R13, R25, R8 ;  /* 0x000000190d0a7225 */ /* 0x000fc80007800008 */
[----:B------:R-:W-:-:S04]  /*0ad0*/  IMAD.WIDE.U32 R8, R13, R24, RZ ;  /* 0x000000180d087225 */ /* 0x000fc800078e00ff */
[----:B------:R-:W-:Y:S01]  /*0ae0*/  IMAD.X R13, RZ, RZ, RZ, P0 ;  /* 0x000000ffff0d7224 */ /* 0x000fe200000e06ff */
[----:B------:R-:W-:Y:S01]  /*0af0*/  IADD3 RZ, P0, R9, R10, RZ ;  /* 0x0000000a09ff7210 */ /* 0x000fe20007f1e0ff */
[----:B------:R-:W-:-:S04]  /*0b00*/  IMAD.MOV.U32 R12, RZ, RZ, R11 ;  /* 0x000000ffff0c7224 */ /* 0x000fc800078e000b */
[----:B------:R-:W-:-:S08]  /*0b10*/  IMAD.WIDE.U32.X R8, R15, R25, R12, P0 ;  /* 0x000000190f087225 */ /* 0x000fd000000e040c */
.L_x_9:
[----:B------:R-:W0:Y:S01]  /*0b20*/  LDC.64 R24, c[0x0][0x640] ;  /* 0x00019000ff187b82 */ /* 0x000e220000000a00 */
[-CC-:B------:R-:W-:Y:S01]  /*0b30*/  SHF.R.U64 R28, R8, R0.reuse, R9.reuse ;  /* 0x00000000081c7219 */ /* 0x180fe20000001209 */
[----:B------:R-:W-:Y:S01]  /*0b40*/  IMAD R30, R7, R21, R4 ;  /* 0x00000015071e7224 */ /* 0x000fe200078e0204 */
[----:B------:R-:W-:Y:S01]  /*0b50*/  SHF.R.U32.HI R0, RZ, R0, R9 ;  /* 0x00000000ff007219 */ /* 0x000fe20000011609 */
[----:B------:R-:W-:Y:S01]  /*0b60*/  IMAD.MOV.U32 R21, RZ, RZ, 0x1 ;  /* 0x00000001ff157424 */ /* 0x000fe200078e00ff */
[----:B------:R-:W-:-:S03]  /*0b70*/  IADD3 R5, P0, RZ, -R28, RZ ;  /* 0x8000001cff057210 */ /* 0x000fc60007f1e0ff */
[----:B------:R-:W1:Y:S02]  /*0b80*/  LDC R6, c[0x0][0x618] ;  /* 0x00018600ff067b82 */ /* 0x000e640000000800 */
[----:B------:R-:W-:-:S04]  /*0b90*/  IMAD.X R9, RZ, RZ, ~R0, P0 ;  /* 0x000000ffff097224 */ /* 0x000fc800000e0e00 */
[-C--:B------:R-:W-:Y:S02]  /*0ba0*/  IMAD R0, R9, R26.reuse, RZ ;  /* 0x0000001a09007224 */ /* 0x080fe400078e02ff */
[----:B------:R-:W2:Y:S01]  /*0bb0*/  LDC R11, c[0x0][0x608] ;  /* 0x00018200ff0b7b82 */ /* 0x000ea20000000800 */
[----:B------:R-:W-:-:S04]  /*0bc0*/  IMAD.WIDE.U32 R8, R5, R26, R16 ;  /* 0x0000001a05087225 */ /* 0x000fc800078e0010 */
[----:B------:R-:W-:-:S03]  /*0bd0*/  IMAD R5, R5, R27, R0 ;  /* 0x0000001b05057224 */ /* 0x000fc600078e0200 */
[----:B------:R-:W3:Y:S01]  /*0be0*/  LDC R12, c[0x0][0x658] ;  /* 0x00019600ff0c7b82 */ /* 0x000ee20000000800 */
[----:B0-----:R-:W-:Y:S01]  /*0bf0*/  ISETP.NE.U32.AND P0, PT, R24, RZ, PT ;  /* 0x000000ff1800720c */ /* 0x001fe20003f05070 */
[----:B------:R-:W-:Y:S02]  /*0c00*/  IMAD.IADD R5, R9, 0x1, R5 ;  /* 0x0000000109057824 */ /* 0x000fe400078e0205 */
[----:B------:R-:W-:Y:S01]  /*0c10*/  IMAD.MOV.U32 R9, RZ, RZ, -0x1 ;  /* 0xffffffffff097424 */ /* 0x000fe200078e00ff */
[----:B------:R-:W-:-:S03]  /*0c20*/  ISETP.NE.AND.EX P0, PT, R25, RZ, PT, P0 ;  /* 0x000000ff1900720c */ /* 0x000fc60003f05300 */
[----:B------:R-:W0:Y:S01]  /*0c30*/  LDC R15, c[0x0][0x600] ;  /* 0x00018000ff0f7b82 */ /* 0x000e220000000800 */
[-CC-:B-1----:R-:W-:Y:S02]  /*0c40*/  SHF.R.U64 R13, R8, R6.reuse, R5.reuse ;  /* 0x00000006080d7219 */ /* 0x182fe40000001205 */
[----:B------:R-:W-:-:S05]  /*0c50*/  SHF.R.U32.HI R0, RZ, R6, R5 ;  /* 0x00000006ff007219 */ /* 0x000fca0000011605 */
[----:B------:R-:W1:Y:S01]  /*0c60*/  LDC R14, c[0x0][0x648] ;  /* 0x00019200ff0e7b82 */ /* 0x000e620000000800 */
[-CC-:B--2---:R-:W-:Y:S02]  /*0c70*/  SHF.R.U64 R27, R13, R11.reuse, R0.reuse ;  /* 0x0000000b0d1b7219 */ /* 0x184fe40000001200 */
[----:B------:R-:W-:-:S05]  /*0c80*/  SHF.R.U32.HI R5, RZ, R11, R0 ;  /* 0x0000000bff057219 */ /* 0x000fca0000011600 */
[----:B------:R-:W2:Y:S01]  /*0c90*/  LDC R20, c[0x0][0x638] ;  /* 0x00018e00ff147b82 */ /* 0x000ea20000000800 */
[-CC-:B---3--:R-:W-:Y:S02]  /*0ca0*/  SHF.R.U64 R26, R27, R12.reuse, R5.reuse ;  /* 0x0000000c1b1a7219 */ /* 0x188fe40000001205 */
[-C--:B------:R-:W-:Y:S02]  /*0cb0*/  SHF.L.U32 R0, R9, R12.reuse, RZ ;  /* 0x0000000c09007219 */ /* 0x080fe400000006ff */
[----:B------:R-:W-:Y:S01]  /*0cc0*/  SHF.R.U32.HI R5, RZ, R12, R5 ;  /* 0x0000000cff057219 */ /* 0x000fe20000011605 */
[----:B------:R-:W-:Y:S01]  /*0cd0*/  IMAD.MOV.U32 R4, RZ, RZ, R26 ;  /* 0x000000ffff047224 */ /* 0x000fe200078e001a */
[----:B------:R-:W-:Y:S01]  /*0ce0*/  LOP3.LUT R10, RZ, R0, RZ, 0x33, !PT ;  /* 0x00000000ff0a7212 */ /* 0x000fe200078e33ff */
[----:B------:R-:W3:Y:S01]  /*0cf0*/  LDC R22, c[0x0][0x610] ;  /* 0x00018400ff167b82 */ /* 0x000ee20000000800 */
[----:B------:R-:W-:Y:S05]  /*0d00*/  @!P0 BRA `(.L_x_10) ;  /* 0x0000000000288947 */ /* 0x000fea0003800000 */
[----:B------:R-:W4:Y:S02]  /*0d10*/  LDC R9, c[0x0][0x64c] ;  /* 0x00019300ff097b82 */ /* 0x000f240000000800 */
[----:B----4-:R-:W-:-:S05]  /*0d20*/  IADD3 R9, P0, R26, R9, RZ ;  /* 0x000000091a097210 */ /* 0x010fca0007f1e0ff */
        /* <DEDUP_REMOVED lines=8> */
.L_x_10:
[----:B-1----:R-:W-:Y:S01]  /*0db0*/  SHF.R.U64 R4, R4, R14, R5 ;  /* 0x0000000e04047219 */ /* 0x002fe20000001205 */
[----:B0-----:R-:W-:Y:S01]  /*0dc0*/  VIADD R6, R15, 0xffffffff ;  /* 0xffffffff0f067836 */ /* 0x001fe20000000000 */
[----:B------:R-:W-:Y:S02]  /*0dd0*/  SHF.L.U32 R0, R21, R12, RZ ;  /* 0x0000000c15007219 */ /* 0x000fe400000006ff */
[----:B------:R-:W-:Y:S01]  /*0de0*/  LOP3.LUT R5, R27, R10, RZ, 0xc0, !PT ;  /* 0x0000000a1b057212 */ /* 0x000fe200078ec0ff */
[----:B------:R-:W-:Y:S01]  /*0df0*/  IMAD.MOV R7, RZ, RZ, -R4 ;  /* 0x000000ffff077224 */ /* 0x000fe200078e0a04 */
[----:B------:R-:W-:Y:S02]  /*0e00*/  SEL R3, R3, R30, !P1 ;  /* 0x0000001e03037207 */ /* 0x000fe40004800000 */
[----:B------:R-:W-:Y:S01]  /*0e10*/  LOP3.LUT R6, R13, R6, RZ, 0xc0, !PT ;  /* 0x000000060d067212 */ /* 0x000fe200078ec0ff */
[----:B------:R-:W-:Y:S02]  /*0e20*/  IMAD R4, R0, R4, R5 ;  /* 0x0000000400047224 */ /* 0x000fe400078e0205 */
[----:B--2---:R-:W-:-:S02]  /*0e30*/  IMAD R0, R7, R20, R26 ;  /* 0x0000001407007224 */ /* 0x004fc400078e021a */
[----:B---3--:R-:W-:Y:S02]  /*0e40*/  IMAD R3, R4, R22, R3 ;  /* 0x0000001604037224 */ /* 0x008fe400078e0203 */
[----:B------:R-:W-:Y:S02]  /*0e50*/  IMAD R154, R0, R15, R6 ;  /* 0x0000000f009a7224 */ /* 0x000fe400078e0206 */
[----:B------:R-:W-:Y:S02]  /*0e60*/  IMAD.MOV.U32 R4, RZ, RZ, 0x1 ;  /* 0x00000001ff047424 */ /* 0x000fe400078e00ff */
[----:B------:R-:W-:Y:S01]  /*0e70*/  IMAD.MOV.U32 R22, RZ, RZ, R28 ;  /* 0x000000ffff167224 */ /* 0x000fe200078e001c */
[----:B------:R-:W-:Y:S02]  /*0e80*/  SEL R153, R154, R3, !P1 ;  /* 0x000000039a997207 */ /* 0x000fe40004800000 */
[----:B------:R-:W-:Y:S02]  /*0e90*/  PRMT R0, R4, 0x7610, R0 ;  /* 0x0000761004007816 */ /* 0x000fe40000000000 */
[----:B------:R-:W-:-:S07]  /*0ea0*/  SEL R154, R3, R154, !P1 ;  /* 0x0000009a039a7207 */ /* 0x000fce0004800000 */
.L_x_8:
[----:B------:R-:W-:-:S08]  /*0eb0*/  NOP ;  /* 0x0000000000007918 */ /* 0x000fd00000000000 */
[----:B------:R-:W0:Y:S02]  /*0ec0*/  USETMAXREG.TRY_ALLOC.CTAPOOL UP0, 0xe8 ;  /* 0x000000e8000079c8 */ /* 0x000e240008000600 */
[----:B0-----:R-:W-:-:S13]  /*0ed0*/  PLOP3.LUT P0, PT, PT, PT, UP0, 0x80, 0x0 ;  /* 0x000000000000781c */ /* 0x001fda0003f0f008 */
[----:B------:R-:W-:Y:S05]  /*0ee0*/  @!P0 BRA `(.L_x_8) ;  /* 0xfffffffc00f08947 */ /* 0x000fea000383ffff */
[----:B------:R-:W-:Y:S01]  /*0ef0*/  ULDC.64 UR4, c[0x0][0x598] ;  /* 0x0001660000047ab9 */ /* 0x000fe20000000a00 */
[----:B------:R-:W-:Y:S01]  /*0f00*/  ULDC.64 UR36, c[0x0][0x208] ;  /* 0x0000820000247ab9 */ /* 0x000fe20000000a00 */
[----:B------:R-:W-:-:S04]  /*0f10*/  ISETP.NE.U32.AND P0, PT, RZ, UR4, PT ;  /* 0x00000004ff007c0c */ /* 0x000fc8000bf05070 */
[----:B------:R-:W-:-:S13]  /*0f20*/  ISETP.NE.AND.EX P0, PT, RZ, UR5, PT, P0 ;  /* 0x00000005ff007c0c */ /* 0x000fda000bf05300 */
[----:B------:R-:W-:Y:S05]  /*0f30*/  @!P0 BRA `(.L_x_11) ;  /* 0x00000000001c8947 */ /* 0x000fea0003800000 */
[----:B------:R-:W0:Y:S02]  /*0f40*/  LDC.64 R4, c[0x0][0x598] ;  /* 0x00016600ff047b82 */ /* 0x000e240000000a00 */
[----:B0-----:R-:W2:Y:S02]  /*0f50*/  LDG.E.64 R4, desc[UR36][R4.64] ;  /* 0x0000002404047981 */ /* 0x001ea4000c1e1b00 */
[----:B--2---:R-:W-:-:S04]  /*0f60*/  ISETP.NE.U32.AND P0, PT, R4, RZ, PT ;  /* 0x000000ff0400720c */ /* 0x004fc80003f05070 */
[----:B------:R-:W-:-:S13]  /*0f70*/  ISETP.NE.AND.EX P0, PT, R5, RZ, PT, P0 ;  /* 0x000000ff0500720c */ /* 0x000fda0003f05300 */
[----:B------:R-:W-:Y:S05]  /*0f80*/  @!P0 BRA `(.L_x_11) ;  /* 0x0000000000088947 */ /* 0x000fea0003800000 */
[----:B------:R0:W5:Y:S01]  /*0f90*/  LD.E R155, desc[UR36][R4.64] ;  /* 0x00000024049b7980 */ /* 0x000162000c101900 */
[----:B------:R-:W-:Y:S05]  /*0fa0*/  BRA `(.L_x_12) ;  /* 0x0000000000247947 */ /* 0x000fea0003800000 */
.L_x_11:
[----:B------:R-:W-:Y:S02]  /*0fb0*/  ULDC.64 UR4, c[0x0][0x588] ;  /* 0x0001620000047ab9 */ /* 0x000fe40000000a00 */
[----:B------:R-:W-:-:S04]  /*0fc0*/  ISETP.NE.U32.AND P0, PT, RZ, UR4, PT ;  /* 0x00000004ff007c0c */ /* 0x000fc8000bf05070 */
[----:B------:R-:W-:-:S13]  /*0fd0*/  ISETP.NE.AND.EX P0, PT, RZ, UR5, PT, P0 ;  /* 0x00000005ff007c0c */ /* 0x000fda000bf05300 */
[----:B------:R-:W-:Y:S05]  /*0fe0*/  @!P0 BRA `(.L_x_13) ;  /* 0x00000000000c8947 */ /* 0x000fea0003800000 */
[----:B------:R-:W0:Y:S02]  /*0ff0*/  LDC.64 R4, c[0x0][0x588] ;  /* 0x00016200ff047b82 */ /* 0x000e240000000a00 */
[----:B0-----:R1:W5:Y:S01]  /*1000*/  LDG.E R155, desc[UR36][R4.64] ;  /* 0x00000024049b7981 */ /* 0x001362000c1e1900 */
[----:B------:R-:W-:Y:S05]  /*1010*/  BRA `(.L_x_12) ;  /* 0x0000000000087947 */ /* 0x000fea0003800000 */
.L_x_13:
[----:B------:R-:W-:Y:S02]  /*1020*/  ULDC UR4, c[0x0][0x580] ;  /* 0x0001600000047ab9 */ /* 0x000fe40000000800 */
[----:B------:R-:W-:-:S07]  /*1030*/  IMAD.U32 R155, RZ, RZ, UR4 ;  /* 0x00000004ff9b7e24 */ /* 0x000fce000f8e00ff */
.L_x_12:
[----:B------:R-:W-:Y:S02]  /*1040*/  ULDC.64 UR4, c[0x0][0x5a0] ;  /* 0x0001680000047ab9 */ /* 0x000fe40000000a00 */
[----:B------:R-:W-:-:S04]  /*1050*/  ISETP.NE.U32.AND P0, PT, RZ, UR4, PT ;  /* 0x00000004ff007c0c */ /* 0x000fc8000bf05070 */
[----:B------:R-:W-:-:S13]  /*1060*/  ISETP.NE.AND.EX P0, PT, RZ, UR5, PT, P0 ;  /* 0x00000005ff007c0c */ /* 0x000fda000bf05300 */
[----:B------:R-:W-:Y:S05]  /*1070*/  @!P0 BRA `(.L_x_14) ;  /* 0x00000000001c8947 */ /* 0x000fea0003800000 */
[----:B01----:R-:W0:Y:S02]  /*1080*/  LDC.64 R4, c[0x0][0x5a0] ;  /* 0x00016800ff047b82 */ /* 0x003e240000000a00 */
[----:B0-----:R-:W2:Y:S02]  /*1090*/  LDG.E.64 R4, desc[UR36][R4.64] ;  /* 0x0000002404047981 */ /* 0x001ea4000c1e1b00 */
[----:B--2---:R-:W-:-:S04]  /*10a0*/  ISETP.NE.U32.AND P0, PT, R4, RZ, PT ;  /* 0x000000ff0400720c */ /* 0x004fc80003f05070 */
[----:B------:R-:W-:-:S13]  /*10b0*/  ISETP.NE.AND.EX P0, PT, R5, RZ, PT, P0 ;  /* 0x000000ff0500720c */ /* 0x000fda0003f05300 */
[----:B------:R-:W-:Y:S05]  /*10c0*/  @!P0 BRA `(.L_x_14) ;  /* 0x0000000000088947 */ /* 0x000fea0003800000 */
[----:B------:R0:W5:Y:S01]  /*10d0*/  LD.E R156, desc[UR36][R4.64] ;  /* 0x00000024049c7980 */ /* 0x000162000c101900 */
[----:B------:R-:W-:Y:S05]  /*10e0*/  BRA `(.L_x_15) ;  /* 0x0000000000247947 */ /* 0x000fea0003800000 */
.L_x_14:
[----:B------:R-:W-:Y:S02]  /*10f0*/  ULDC.64 UR4, c[0x0][0x590] ;  /* 0x0001640000047ab9 */ /* 0x000fe40000000a00 */
[----:B------:R-:W-:-:S04]  /*1100*/  ISETP.NE.U32.AND P0, PT, RZ, UR4, PT ;  /* 0x00000004ff007c0c */ /* 0x000fc8000bf05070 */
[----:B------:R-:W-:-:S13]  /*1110*/  ISETP.NE.AND.EX P0, PT, RZ, UR5, PT, P0 ;  /* 0x00000005ff007c0c */ /* 0x000fda000bf05300 */
[----:B------:R-:W-:Y:S05]  /*1120*/  @!P0 BRA `(.L_x_16) ;  /* 0x00000000000c8947 */ /* 0x000fea0003800000 */
[----:B------:R-:W2:Y:S02]  /*1130*/  LDC.64 R156, c[0x0][0x590] ;  /* 0x00016400ff9c7b82 */ /* 0x000ea40000000a00 */
[----:B--2---:R2:W5:Y:S01]  /*1140*/  LDG.E R156, desc[UR36][R156.64] ;  /* 0x000000249c9c7981 */ /* 0x004562000c1e1900 */
[----:B------:R-:W-:Y:S05]  /*1150*/  BRA `(.L_x_15) ;  /* 0x0000000000087947 */ /* 0x000fea0003800000 */
.L_x_16:
[----:B------:R-:W-:Y:S02]  /*1160*/  ULDC UR4, c[0x0][0x584] ;  /* 0x0001610000047ab9 */ /* 0x000fe40000000800 */
[----:B------:R-:W-:-:S07]  /*1170*/  IMAD.U32 R156, RZ, RZ, UR4 ;  /* 0x00000004ff9c7e24 */ /* 0x000fce000f8e00ff */
.L_x_15:
[----:B------:R-:W-:-:S13]  /*1180*/  LOP3.LUT P0, RZ, R0, 0xff, RZ, 0xc0, !PT ;  /* 0x000000ff00ff7812 */ /* 0x000fda000780c0ff */
[----:B------:R-:W-:Y:S05]  /*1190*/  @!P0 EXIT ;  /* 0x000000000000894d */ /* 0x000fea0003800000 */
[----:B------:R-:W-:Y:S01]  /*11a0*/  ULDC UR4, c[0x0][0x28c] ;  /* 0x0000a30000047ab9 */ /* 0x000fe20000000800 */
[----:B------:R-:W-:Y:S01]  /*11b0*/  UMOV UR38, URZ ;  /* 0x0000003f00267c82 */ /* 0x000fe20008000000 */
[----:B------:R-:W-:Y:S01]  /*11c0*/  UIADD3 UR4, UR4, 0x1f, URZ ;  /* 0x0000001f04047890 */ /* 0x000fe2000fffe03f */
[----:B------:R-:W-:-:S03]  /*11d0*/  UMOV UR39, URZ ;  /* 0x0000003f00277c82 */ /* 0x000fc60008000000 */
[----:B------:R-:W-:-:S04]  /*11e0*/  USHF.R.S32.HI UR5, URZ, 0x1f, UR4 ;  /* 0x0000001f3f057899 */ /* 0x000fc80008011404 */
[----:B------:R-:W-:-:S04]  /*11f0*/  ULEA.HI UR5, UR5, UR4, URZ, 0x5 ;  /* 0x0000000405057291 */ /* 0x000fc8000f8f283f */
[----:B------:R-:W-:-:S12]  /*1200*/  USHF.R.S32.HI UR40, URZ, 0x5, UR5 ;  /* 0x000000053f287899 */ /* 0x000fd80008011405 */
.L_x_296:
[----:B------:R-:W-:Y:S01]  /*1210*/  LOP3.LUT R0, R18, 0x80, RZ, 0xc0, !PT ;  /* 0x0000008012007812 */ /* 0x000fe200078ec0ff */
[----:B------:R-:W3:Y:S01]  /*1220*/  S2UR UR7, SR_CgaCtaId ;  /* 0x00000000000779c3 */ /* 0x000ee20000008800 */
[----:B------:R-:W-:Y:S02]  /*1230*/  UMOV UR6, 0x400 ;  /* 0x0000040000067882 */ /* 0x000fe40000000000 */
[----:B------:R-:W-:-:S06]  /*1240*/  SHF.R.U32.HI R0, RZ, 0x7, R0 ;  /* 0x00000007ff007819 */ /* 0x000fcc0000011600 */
[----:B----4-:R-:W4:Y:S01]  /*1250*/  SHFL.IDX PT, R0, R0, RZ, 0x1f ;  /* 0x00001fff00007589 */ /* 0x010f2200000e0000 */
[----:B---3--:R-:W-:Y:S01]  /*1260*/  ULEA UR6, UR7, UR6, 0x18 ;  /* 0x0000000607067291 */ /* 0x008fe2000f8ec03f */
[----:B----4-:R-:W-:-:S13]  /*1270*/  R2UR UR4, R0 ;  /* 0x00000000000472ca */ /* 0x010fda00000e0000 */
[----:B------:R-:W-:-:S04]  /*1280*/  ULEA.HI UR5, UR4, UR4, URZ, 0x1 ;  /* 0x0000000404057291 */ /* 0x000fc8000f8f083f */
[----:B------:R-:W-:-:S04]  /*1290*/  ULOP3.LUT UR5, UR5, 0x1ffffe, URZ, 0xc0, !UPT ;  /* 0x001ffffe05057892 */ /* 0x000fc8000f8ec03f */
[----:B------:R-:W-:-:S03]  /*12a0*/  UIADD3 UR5, UR4, -UR5, URZ ;  /* 0x8000000504057290 */ /* 0x000fc6000fffe03f */
[----:B------:R-:W-:Y:S01]  /*12b0*/  ULDC UR4, c[0x0][0x28c] ;  /* 0x0000a30000047ab9 */ /* 0x000fe20000000800 */
[----:B------:R-:W-:Y:S01]  /*12c0*/  ULEA UR5, UR5, UR6, 0xb ;  /* 0x0000000605057291 */ /* 0x000fe2000f8e583f */
[----:B------:R-:W-:-:S03]  /*12d0*/  ISETP.LT.AND P0, PT, RZ, UR4, PT ;  /* 0x00000004ff007c0c */ /* 0x000fc6000bf01270 */
[----:B------:R-:W-:-:S04]  /*12e0*/  UIADD3 UR5, UR5, 0x100, URZ ;  /* 0x0000010005057890 */ /* 0x000fc8000fffe03f */
[----:B------:R-:W-:-:S04]  /*12f0*/  USHF.R.U32.HI UR5, URZ, 0x4, UR5 ;  /* 0x000000043f057899 */ /* 0x000fc80008011605 */
[----:B------:R-:W-:-:S04]  /*1300*/  ULOP3.LUT UR5, UR5, 0x3fff, URZ, 0xc0, !UPT ;  /* 0x00003fff05057892 */ /* 0x000fc8000f8ec03f */
[----:B------:R-:W-:Y:S01]  /*1310*/  ULOP3.LUT UR41, UR5, 0x10000, URZ, 0xfc, !UPT ;  /* 0x0001000005297892 */ /* 0x000fe2000f8efc3f */
[----:B01----:R-:W-:Y:S11]  /*1320*/  @P0 BRA `(.L_x_17) ;  /* 0x0000000000400947 */ /* 0x003ff60003800000 */
[----:B------:R-:W-:Y:S01]  /*1330*/  MOV R0, 0x0 ;  /* 0x0000000000007802 */ /* 0x000fe20000000f00 */
[----:B------:R-:W-:Y:S01]  /*1340*/  ULDC.64 UR4, c[0x4][0x68] ;  /* 0x01001a0000047ab9 */ /* 0x000fe20000000a00 */
[----:B------:R-:W-:Y:S01]  /*1350*/  ULDC.64 UR6, c[0x4][0x8] ;  /* 0x0100020000067ab9 */ /* 0x000fe20000000a00 */
[----:B01----:R-:W-:Y:S01]  /*1360*/  IMAD.U32 R4, RZ, RZ, UR4 ;  /* 0x00000004ff047e24 */ /* 0x003fe2000f8e00ff */
[----:B------:R0:W1:Y:S01]  /*1370*/  LDC.64 R14, c[0x4][R0] ;  /* 0x01000000000e7b82 */ /* 0x0000620000000a00 */
[----:B------:R-:W-:Y:S01]  /*1380*/  IMAD.U32 R5, RZ, RZ, UR5 ;  /* 0x00000005ff057e24 */ /* 0x000fe2000f8e00ff */
[----:B------:R-:W-:Y:S01]  /*1390*/  ULDC.64 UR4, c[0x4][0x70] ;  /* 0x01001c0000047ab9 */ /* 0x000fe20000000a00 */
[----:B------:R-:W-:Y:S02]  /*13a0*/  IMAD.U32 R10, RZ, RZ, UR6 ;  /* 0x00000006ff0a7e24 */ /* 0x000fe4000f8e00ff */
[----:B------:R-:W-:Y:S02]  /*13b0*/  IMAD.U32 R6, RZ, RZ, UR4 ;  /* 0x00000004ff067e24 */ /* 0x000fe4000f8e00ff */
[----:B------:R-:W-:-:S02]  /*13c0*/  IMAD.U32 R7, RZ, RZ, UR5 ;  /* 0x00000005ff077e24 */ /* 0x000fc4000f8e00ff */
[----:B------:R-:W-:Y:S02]  /*13d0*/  IMAD.U32 R11, RZ, RZ, UR7 ;  /* 0x00000007ff0b7e24 */ /* 0x000fe4000f8e00ff */
[----:B------:R-:W-:Y:S02]  /*13e0*/  IMAD.MOV.U32 R8, RZ, RZ, 0x1e1 ;  /* 0x000001e1ff087424 */ /* 0x000fe400078e00ff */
[----:B------:R-:W-:Y:S02]  /*13f0*/  IMAD.MOV.U32 R12, RZ, RZ, 0x1 ;  /* 0x00000001ff0c7424 */ /* 0x000fe400078e00ff */
[----:B0-----:R-:W-:-:S07]  /*1400*/  IMAD.MOV.U32 R13, RZ, RZ, RZ ;  /* 0x000000ffff0d7224 */ /* 0x001fce00078e00ff */
[----:B------:R-:W-:-:S07]  /*1410*/  LEPC R20, `(.L_x_17) ;  /* 0x000000001014794e */ /* 0x000fce0000000000 */
[----:B-12--5:R-:W-:Y:S05]  /*1420*/  CALL.ABS.NOINC R14 ;  /* 0x000000000e007343 */ /* 0x026fea0003c00000 */
.L_x_17:
[----:B------:R-:W-:-:S04]  /*1430*/  LOP3.LUT R0, R19, 0x1, RZ, 0xfc, !PT ;  /* 0x0000000113007812 */ /* 0x000fc800078efcff */
[----:B------:R-:W-:-:S13]  /*1440*/  ISETP.NE.AND P0, PT, R0, 0x3, PT ;  /* 0x000000030000780c */ /* 0x000fda0003f05270 */
[----:B------:R-:W-:Y:S05]  /*1450*/  @!P0 BRA `(.L_x_18) ;  /* 0x0000000000048947 */ /* 0x000fea0003800000 */
[----:B------:R-:W-:Y:S01]  /*1460*/  BPT.TRAP 0x1 ;  /* 0x000000040000795c */ /* 0x000fe20000300000 */
.L_x_18:
[----:B------:R-:W3:Y:S01]  /*1470*/  S2UR UR5, SR_CgaCtaId ;  /* 0x00000000000579c3 */ /* 0x000ee20000008800 */
[----:B------:R-:W-:Y:S01]  /*1480*/  UMOV UR4, 0x400 ;  /* 0x0000040000047882 */ /* 0x000fe20000000000 */
[----:B------:R-:W-:Y:S02]  /*1490*/  IMAD.U32 R0, RZ, RZ, UR38 ;  /* 0x00000026ff007e24 */ /* 0x000fe4000f8e00ff */
[----:B------:R-:W-:-:S03]  /*14a0*/  IMAD.U32 R3, RZ, RZ, UR39 ;  /* 0x00000027ff037e24 */ /* 0x000fc6000f8e00ff */
[----:B------:R-:W-:Y:S01]  /*14b0*/  SHF.L.U32 R0, R0, 0x1f, RZ ;  /* 0x0000001f00007819 */ /* 0x000fe200000006ff */
[----:B---3--:R-:W-:-:S06]  /*14c0*/  ULEA UR4, UR5, UR4, 0x18 ;  /* 0x0000000405047291 */ /* 0x008fcc000f8ec03f */
[----:B------:R-:W-:-:S04]  /*14d0*/  IMAD.U32 R6, RZ, RZ, UR4 ;  /* 0x00000004ff067e24 */ /* 0x000fc8000f8e00ff */
[----:B------:R-:W-:-:S04]  /*14e0*/  IMAD R3, R3, 0x8, R6 ;  /* 0x0000000803037824 */ /* 0x000fc800078e0206 */
[----:B------:R3:W4:Y:S01]  /*14f0*/  SYNCS.PHASECHK.TRANS64.TRYWAIT P1, [R3+URZ], R0 ;  /* 0x00000000030075a7 */ /* 0x000722000802017f */
[----:B------:R-:W-:Y:S05]  /*1500*/  @!P0 BRA `(.L_x_19) ;  /* 0x0000000000048947 */ /* 0x000fea0003800000 */
[----:B------:R-:W-:Y:S01]  /*1510*/  BPT.TRAP 0x1 ;  /* 0x000000040000795c */ /* 0x000fe20000300000 */
.L_x_19:
[----:B----4-:R-:W-:Y:S05]  /*1520*/  @P1 BRA `(.L_x_20) ;  /* 0x0000000000081947 */ /* 0x010fea0003800000 */
[----:B------:R-:W4:Y:S02]  /*1530*/  SYNCS.PHASECHK.TRANS64.TRYWAIT P1, [R3+URZ], R0 ;  /* 0x00000000030075a7 */ /* 0x000f24000802017f */
[----:B----4-:R-:W-:Y:S05]  /*1540*/  @!P1 BRA `(.L_x_21) ;  /* 0x0000008800a49947 */ /* 0x010fea0003800000 */
.L_x_20:
[----:B------:R-:W-:-:S04]  /*1550*/  UISETP.LT.AND UP0, UPT, UR40, 0x1, UPT ;  /* 0x000000012800788c */ /* 0x000fc8000bf01270 */
[----:B------:R-:W-:-:S06]  /*1560*/  USEL UR4, UR40, 0x1, UP0 ;  /* 0x0000000128047887 */ /* 0x000fcc0008000000 */
[----:B---34-:R-:W-:Y:S01]  /*1570*/  IMAD.U32 R0, RZ, RZ, UR4 ;  /* 0x00000004ff007e24 */ /* 0x018fe2000f8e00ff */
[----:B------:R-:W-:Y:S05]  /*1580*/  WARPSYNC.ALL ;  /* 0x0000000000007948 */ /* 0x000fea0003800000 */
[----:B------:R-:W-:-:S04]  /*1590*/  IADD3 R0, -R0, UR40, RZ ;  /* 0x0000002800007c10 */ /* 0x000fc8000fffe1ff */
[----:B------:R-:W-:Y:S02]  /*15a0*/  ISETP.GE.AND P1, PT, R0, 0x1, PT ;  /* 0x000000010000780c */ /* 0x000fe40003f26270 */
[----:B------:R-:W-:Y:S01]  /*15b0*/  R2UR UR4, R6 ;  /* 0x00000000060472ca */ /* 0x000fe200000e0000 */
[----:B------:R-:W-:Y:S01]  /*15c0*/  WARPGROUP.ARRIVE ;  /* 0x00000000000079c5 */ /* 0x000fe20000000000 */
[----:B------:R-:W-:Y:S01]  /*15d0*/  UMOV UR5, 0xc0000010 ;  /* 0xc000001000057882 */ /* 0x000fe20000000000 */
[----:B------:R-:W-:-:S10]  /*15e0*/  UMOV UR7, 0xc0000010 ;  /* 0xc000001000077882 */ /* 0x000fd40000000000 */
[----:B------:R-:W-:-:S04]  /*15f0*/  UIADD3 UR4, UR4, 0xa100, URZ ;  /* 0x0000a10004047890 */ /* 0x000fc8000fffe03f */
[----:B------:R-:W-:-:S04]  /*1600*/  USHF.R.U32.HI UR4, URZ, 0x4, UR4 ;  /* 0x000000043f047899 */ /* 0x000fc80008011604 */
[----:B------:R-:W-:-:S04]  /*1610*/  ULOP3.LUT UR4, UR4, 0x3fff, URZ, 0xc0, !UPT ;  /* 0x00003fff04047892 */ /* 0x000fc8000f8ec03f */
[----:B------:R-:W-:Y:S02]  /*1620*/  ULOP3.LUT UR9, UR4, 0x10000, URZ, 0xfc, !UPT ;  /* 0x0001000004097892 */ /* 0x000fe4000f8efc3f */
[----:B------:R-:W-:Y:S02]  /*1630*/  ULEA UR4, UR39, UR41, 0x9 ;  /* 0x0000002927047291 */ /* 0x000fe4000f8e483f */
[----:B------:R-:W-:-:S09]  /*1640*/  ULEA UR6, UR39, UR9, 0x8 ;  /* 0x0000000927067291 */ /* 0x000fd2000f8e403f */
[----:B------:R-:W-:Y:S01]  /*1650*/  IGMMA.64x128x32.S8.S8 R88, gdesc[UR4], RZ, !UPT, gsb0 ;  /* 0x03600000045879f1 */ /* 0x000fe2000c0410ff */
[----:B------:R-:W-:Y:S01]  /*1660*/  UIADD3 UR4, UR4, 0x100, URZ ;  /* 0x0000010004047890 */ /* 0x000fe2000fffe03f */
[----:B------:R-:W-:Y:S01]  /*1670*/  UMOV UR5, 0xc0000010 ;  /* 0xc000001000057882 */ /* 0x000fe20000000000 */
[----:B------:R-:W-:Y:S02]  /*1680*/  WARPGROUP.DEPBAR.LE gsb0, 0x0 ;  /* 0x00008000000079c5 */ /* 0x000fe40000010000 */
[----:B------:R-:W-:-:S06]  /*1690*/  WARPGROUP.ARRIVE ;  /* 0x00000000000079c5 */ /* 0x000fcc0000000000 */
[----:B------:R-:W-:Y:S03]  /*16a0*/  IGMMA.64x128x32.S8.S8 R24, gdesc[UR4], RZ, !UPT, gsb0 ;  /* 0x03600000041879f1 */ /* 0x000fe6000c0410ff */
[----:B------:R-:W-:Y:S02]  /*16b0*/  WARPGROUP.DEPBAR.LE gsb0, 0x0 ;  /* 0x00008000000079c5 */ /* 0x000fe40000010000 */
[----:B------:R-:W-:Y:S05]  /*16c0*/  @!P1 BRA `(.L_x_22) ;  /* 0x0000000000dc9947 */ /* 0x000fea0003800000 */
[----:B------:R-:W-:Y:S02]  /*16d0*/  UIADD3 UR4, UR39, 0x1, URZ ;  /* 0x0000000127047890 */ /* 0x000fe4000fffe03f */
[----:B------:R-:W-:Y:S02]  /*16e0*/  IMAD.U32 R3, RZ, RZ, UR39 ;  /* 0x00000027ff037e24 */ /* 0x000fe4000f8e00ff */
[----:B------:R-:W-:-:S04]  /*16f0*/  UISETP.NE.AND UP0, UPT, UR4, 0x5, UPT ;  /* 0x000000050400788c */ /* 0x000fc8000bf05270 */
[----:B------:R-:W-:Y:S02]  /*1700*/  USEL UR5, URZ, 0x1, UP0 ;  /* 0x000000013f057887 */ /* 0x000fe40008000000 */
[----:B------:R-:W-:Y:S02]  /*1710*/  USEL UR8, UR4, URZ, UP0 ;  /* 0x0000003f04087287 */ /* 0x000fe40008000000 */
[----:B------:R-:W-:-:S06]  /*1720*/  ULOP3.LUT UR5, UR38, UR5, URZ, 0x3c, !UPT ;  /* 0x0000000526057292 */ /* 0x000fcc000f8e3c3f */
[----:B------:R-:W-:-:S07]  /*1730*/  IMAD.U32 R7, RZ, RZ, UR5 ;  /* 0x00000005ff077e24 */ /* 0x000fce000f8e00ff */
.L_x_29:
[----:B------:R-:W-:Y:S05]  /*1740*/  @!P0 BRA `(.L_x_23) ;  /* 0x0000000000048947 */ /* 0x000fea0003800000 */
[----:B------:R-:W-:Y:S01]  /*1750*/  BPT.TRAP 0x1 ;  /* 0x000000040000795c */ /* 0x000fe20000300000 */
.L_x_23:
[----:B------:R-:W3:Y:S01]  /*1760*/  S2UR UR5, SR_CgaCtaId ;  /* 0x00000000000579c3 */ /* 0x000ee20000008800 */
[----:B------:R-:W-:Y:S01]  /*1770*/  UMOV UR4, 0x400 ;  /* 0x0000040000047882 */ /* 0x000fe20000000000 */
[----:B01----:R-:W-:Y:S01]  /*1780*/  IMAD.U32 R5, RZ, RZ, UR8 ;  /* 0x00000008ff057e24 */ /* 0x003fe2000f8e00ff */
[----:B------:R-:W-:Y:S01]  /*1790*/  SHF.L.U32 R4, R7, 0x1f, RZ ;  /* 0x0000001f07047819 */ /* 0x000fe200000006ff */
[----:B---3--:R-:W-:-:S06]  /*17a0*/  ULEA UR4, UR5, UR4, 0x18 ;  /* 0x0000000405047291 */ /* 0x008fcc000f8ec03f */
[----:B------:R-:W-:-:S04]  /*17b0*/  IMAD.U32 R6, RZ, RZ, UR4 ;  /* 0x00000004ff067e24 */ /* 0x000fc8000f8e00ff */
[----:B------:R-:W-:-:S04]  /*17c0*/  IMAD R5, R5, 0x8, R6 ;  /* 0x0000000805057824 */ /* 0x000fc800078e0206 */
[----:B------:R0:W1:Y:S01]  /*17d0*/  SYNCS.PHASECHK.TRANS64.TRYWAIT P1, [R5+URZ], R4 ;  /* 0x00000004050075a7 */ /* 0x000062000802017f */
[----:B------:R-:W-:Y:S05]  /*17e0*/  @!P0 BRA `(.L_x_24) ;  /* 0x0000000000048947 */ /* 0x000fea0003800000 */
[----:B------:R-:W-:Y:S01]  /*17f0*/  BPT.TRAP 0x1 ;  /* 0x000000040000795c */ /* 0x000fe20000300000 */
.L_x_24:
[----:B-1----:R-:W-:Y:S05]  /*1800*/  @P1 BRA `(.L_x_25) ;  /* 0x0000000000081947 */ /* 0x002fea0003800000 */
[----:B------:R-:W1:Y:S02]  /*1810*/  SYNCS.PHASECHK.TRANS64.TRYWAIT P1, [R5+URZ], R4 ;  /* 0x00000004050075a7 */ /* 0x000e64000802017f */
[----:B-1----:R-:W-:Y:S05]  /*1820*/  @!P1 BRA `(.L_x_26) ;  /* 0x0000008800009947 */ /* 0x002fea0003800000 */
.L_x_25:
[----:B------:R-:W-:Y:S01]  /*1830*/  ULEA UR4, UR8, UR41, 0x9 ;  /* 0x0000002908047291 */ /* 0x000fe2000f8e483f */
[----:B------:R-:W-:Y:S01]  /*1840*/  WARPGROUP.ARRIVE ;  /* 0x00000000000079c5 */ /* 0x000fe20000000000 */
[----:B------:R-:W-:Y:S01]  /*1850*/  ULEA UR6, UR8, UR9, 0x8 ;  /* 0x0000000908067291 */ /* 0x000fe2000f8e403f */
[----:B------:R-:W-:Y:S01]  /*1860*/  UMOV UR5, 0xc0000010 ;  /* 0xc000001000057882 */ /* 0x000fe20000000000 */
[----:B------:R-:W-:-:S07]  /*1870*/  UMOV UR7, 0xc0000010 ;  /* 0xc000001000077882 */ /* 0x000fce0000000000 */
[----:B------:R-:W-:Y:S01]  /*1880*/  IGMMA.64x128x32.S8.S8 R88, gdesc[UR4], R88, gsb0 ;  /* 0x03600000045879f1 */ /* 0x000fe20008041058 */
[----:B------:R-:W-:Y:S01]  /*1890*/  UIADD3 UR4, UR4, 0x100, URZ ;  /* 0x0000010004047890 */ /* 0x000fe2000fffe03f */
[----:B------:R-:W-:Y:S01]  /*18a0*/  UMOV UR5, 0xc0000010 ;  /* 0xc000001000057882 */ /* 0x000fe20000000000 */
[----:B------:R-:W-:Y:S02]  /*18b0*/  WARPGROUP.DEPBAR.LE gsb0, 0x0 ;  /* 0x00008000000079c5 */ /* 0x000fe40000010000 */
[----:B------:R-:W-:-:S06]  /*18c0*/  WARPGROUP.ARRIVE ;  /* 0x00000000000079c5 */ /* 0x000fcc0000000000 */
[----:B------:R-:W-:Y:S03]  /*18d0*/  IGMMA.64x128x32.S8.S8 R24, gdesc[UR4], R24, gsb0 ;  /* 0x03600000041879f1 */ /* 0x000fe60008041018 */
[----:B------:R-:W-:Y:S02]  /*18e0*/  WARPGROUP.DEPBAR.LE gsb0, 0x0 ;  /* 0x00008000000079c5 */ /* 0x000fe40000010000 */
[----:B------:R-:W-:Y:S05]  /*18f0*/  @!P0 BRA `(.L_x_27) ;  /* 0x0000000000048947 */ /* 0x000fea0003800000 */
[----:B------:R-:W-:Y:S01]  /*1900*/  BPT.TRAP 0x1 ;  /* 0x000000040000795c */ /* 0x000fe20000300000 */
.L_x_27:
[----:B------:R-:W-:-:S13]  /*1910*/  ISETP.NE.AND P1, PT, R23, RZ, PT ;  /* 0x000000ff1700720c */ /* 0x000fda0003f25270 */
[----:B01----:R-:W-:-:S04]  /*1920*/  @P1 IMAD R4, R3, 0x8, R6 ;  /* 0x0000000803041824 */ /* 0x003fc800078e0206 */
[----:B------:R-:W-:-:S05]  /*1930*/  @P1 VIADD R5, R4, 0x28 ;  /* 0x0000002804051836 */ /* 0x000fca0000000000 */
[----:B------:R-:W-:-:S04]  /*1940*/  @P1 PRMT R5, R152, 0x654, R5 ;  /* 0x0000065498051816 */ /* 0x000fc80000000005 */
[----:B------:R0:W-:Y:S01]  /*1950*/  @P1 SYNCS.ARRIVE.TRANS64.RED.A1T0 RZ, [R5+URZ], RZ ;  /* 0x000000ff05ff19a7 */ /* 0x0001e2000810043f */
[----:B------:R-:W-:-:S13]  /*1960*/  ISETP.GT.U32.AND P1, PT, R19, 0x1, PT ;  /* 0x000000011300780c */ /* 0x000fda0003f24070 */
[----:B0-----:R-:W-:Y:S05]  /*1970*/  @P1 BRA `(.L_x_28) ;  /* 0x0000000000041947 */ /* 0x001fea0003800000 */
[----:B------:R-:W-:Y:S01]  /*1980*/  BPT.TRAP 0x1 ;  /* 0x000000040000795c */ /* 0x000fe20000300000 */
.L_x_28:
[----:B------:R-:W-:Y:S01]  /*1990*/  UIADD3 UR8, UR8, 0x1, URZ ;  /* 0x0000000108087890 */ /* 0x000fe2000fffe03f */
[C---:B------:R-:W-:Y:S01]  /*19a0*/  ISETP.GT.AND P2, PT, R0.reuse, 0x1, PT ;  /* 0x000000010000780c */ /* 0x040fe20003f44270 */
[----:B------:R-:W-:Y:S02]  /*19b0*/  VIADD R3, R3, 0x1 ;  /* 0x0000000103037836 */ /* 0x000fe40000000000 */
[----:B------:R-:W-:Y:S01]  /*19c0*/  UISETP.NE.AND UP0, UPT, UR8, 0x5, UPT ;  /* 0x000000050800788c */ /* 0x000fe2000bf05270 */
[----:B------:R-:W-:Y:S02]  /*19d0*/  VIADD R0, R0, 0xffffffff ;  /* 0xffffffff00007836 */ /* 0x000fe40000000000 */
[C---:B------:R-:W-:Y:S01]  /*19e0*/  ISETP.NE.AND P1, PT, R3.reuse, 0x5, PT ;  /* 0x000000050300780c */ /* 0x040fe20003f25270 */
[----:B------:R-:W-:Y:S02]  /*19f0*/  USEL UR4, URZ, 0x1, UP0 ;  /* 0x000000013f047887 */ /* 0x000fe40008000000 */
[----:B------:R-:W-:Y:S01]  /*1a00*/  USEL UR8, UR8, URZ, UP0 ;  /* 0x0000003f08087287 */ /* 0x000fe20008000000 */
[----:B------:R-:W-:-:S03]  /*1a10*/  SEL R3, R3, RZ, P1 ;  /* 0x000000ff03037207 */ /* 0x000fc60000800000 */
[----:B------:R-:W-:Y:S01]  /*1a20*/  LOP3.LUT R7, R7, UR4, RZ, 0x3c, !PT ;  /* 0x0000000407077c12 */ /* 0x000fe2000f8e3cff */
[----:B------:R-:W-:Y:S07]  /*1a30*/  @P2 BRA `(.L_x_29) ;  /* 0xfffffffc00402947 */ /* 0x000fee000383ffff */
.L_x_22:
[----:B------:R-:W3:Y:S02]  /*1a40*/  LDC R0, c[0x0][0x28c] ;  /* 0x0000a300ff007b82 */ /* 0x000ee40000000800 */
[----:B---3--:R-:W-:-:S13]  /*1a50*/  ISETP.GE.AND P1, PT, R0, 0x1, PT ;  /* 0x000000010000780c */ /* 0x008fda0003f26270 */
[----:B------:R-:W-:Y:S05]  /*1a60*/  @!P1 BRA `(.L_x_30) ;  /* 0x0000000000509947 */ /* 0x000fea0003800000 */
[----:B------:R-:W-:Y:S05]  /*1a70*/  @!P0 BRA `(.L_x_31) ;  /* 0x0000000000048947 */ /* 0x000fea0003800000 */
[----:B------:R-:W-:Y:S01]  /*1a80*/  BPT.TRAP 0x1 ;  /* 0x000000040000795c */ /* 0x000fe20000300000 */
.L_x_31:
[----:B------:R-:W-:Y:S01]  /*1a90*/  ISETP.NE.AND P0, PT, R23, RZ, PT ;  /* 0x000000ff1700720c */ /* 0x000fe20003f05270 */
[----:B------:R-:W-:Y:S01]  /*1aa0*/  BSSY B0, `(.L_x_32) ;  /* 0x000000e000007945 */ /* 0x000fe20003800000 */
[----:B------:R-:W-:-:S11]  /*1ab0*/  ISETP.GT.U32.AND P1, PT, R19, 0x1, PT ;  /* 0x000000011300780c */ /* 0x000fd60003f24070 */
[----:B------:R-:W-:Y:S05]  /*1ac0*/  @!P0 BRA `(.L_x_33) ;  /* 0x00000000002c8947 */ /* 0x000fea0003800000 */
[----:B------:R-:W-:-:S04]  /*1ad0*/  UISETP.LT.AND UP0, UPT, UR40, 0x1, UPT ;  /* 0x000000012800788c */ /* 0x000fc8000bf01270 */
[----:B------:R-:W-:-:S04]  /*1ae0*/  USEL UR6, UR40, 0x1, UP0 ;  /* 0x0000000128067887 */ /* 0x000fc80008000000 */
[----:B------:R-:W-:-:S04]  /*1af0*/  UIADD3 UR6, UR39, UR40, -UR6 ;  /* 0x0000002827067290 */ /* 0x000fc8000fffe806 */
[----:B------:R-:W-:-:S04]  /*1b00*/  UIMAD.WIDE.U32 UR4, UR6, -0x33333333, URZ ;  /* 0xcccccccd060478a5 */ /* 0x000fc8000f8e003f */
[----:B------:R-:W-:-:S04]  /*1b10*/  USHF.R.U32.HI UR4, URZ, 0x2, UR5 ;  /* 0x000000023f047899 */ /* 0x000fc80008011605 */
[----:B------:R-:W-:-:S06]  /*1b20*/  UIMAD UR6, UR4, -0x5, UR6 ;  /* 0xfffffffb040678a4 */ /* 0x000fcc000f8e0206 */
[----:B------:R-:W-:-:S04]  /*1b30*/  IMAD.U32 R3, RZ, RZ, UR6 ;  /* 0x00000006ff037e24 */ /* 0x000fc8000f8e00ff */
[----:B------:R-:W-:-:S04]  /*1b40*/  IMAD R0, R3, 0x8, R6 ;  /* 0x0000000803007824 */ /* 0x000fc800078e0206 */
[----:B------:R-:W-:-:S05]  /*1b50*/  VIADD R3, R0, 0x28 ;  /* 0x0000002800037836 */ /* 0x000fca0000000000 */
[----:B------:R-:W-:-:S04]  /*1b60*/  PRMT R3, R152, 0x654, R3 ;  /* 0x0000065498037816 */ /* 0x000fc80000000003 */
[----:B------:R3:W-:Y:S03]  /*1b70*/  SYNCS.ARRIVE.TRANS64.RED.A1T0 RZ, [R3+URZ], RZ ;  /* 0x000000ff03ff79a7 */ /* 0x0007e6000810043f */
.L_x_33:
[----:B------:R-:W-:Y:S05]  /*1b80*/  BSYNC B0 ;  /* 0x0000000000007941 */ /* 0x000fea0003800000 */
.L_x_32:
[----:B------:R-:W-:Y:S05]  /*1b90*/  @P1 BRA `(.L_x_30) ;  /* 0x0000000000041947 */ /* 0x000fea0003800000 */
[----:B------:R-:W-:Y:S01]  /*1ba0*/  BPT.TRAP 0x1 ;  /* 0x000000040000795c */ /* 0x000fe20000300000 */
.L_x_30:
[----:B------:R-:W4:Y:S01]  /*1bb0*/  LDC R6, c[0x0][0x288] ;  /* 0x0000a200ff067b82 */ /* 0x000f220000000800 */
[----:B------:R-:W-:Y:S01]  /*1bc0*/  IMAD.SHL.U32 R9, R153, 0x80, RZ ;  /* 0x0000008099097824 */ /* 0x000fe200078e00ff */
[--C-:B------:R-:W-:Y:S01]  /*1bd0*/  SHF.R.U32.HI R0, RZ, 0x2, R18.reuse ;  /* 0x00000002ff007819 */ /* 0x100fe20000011612 */
[----:B------:R-:W-:Y:S01]  /*1be0*/  UIADD3 UR39, UR40, UR39, URZ ;  /* 0x0000002728277290 */ /* 0x000fe2000fffe03f */
[----:B01----:R-:W-:Y:S01]  /*1bf0*/  SHF.R.U32.HI R5, RZ, 0x7, R18 ;  /* 0x00000007ff057819 */ /* 0x003fe20000011612 */
[----:B------:R-:W-:Y:S01]  /*1c00*/  IMAD.SHL.U32 R11, R154, 0x100, RZ ;  /* 0x000001009a0b7824 */ /* 0x000fe200078e00ff */
[----:B------:R-:W-:Y:S01]  /*1c10*/  LOP3.LUT R4, R18, 0x60, RZ, 0xc0, !PT ;  /* 0x0000006012047812 */ /* 0x000fe200078ec0ff */
[----:B------:R-:W-:Y:S01]  /*1c20*/  UISETP.GT.U32.AND UP0, UPT, UR39, 0x4, UPT ;  /* 0x000000042700788c */ /* 0x000fe2000bf04070 */
[----:B---3--:R-:W-:Y:S01]  /*1c30*/  LOP3.LUT R3, R0, 0x7, RZ, 0xc0, !PT ;  /* 0x0000000700037812 */ /* 0x008fe200078ec0ff */
[----:B------:R-:W-:Y:S01]  /*1c40*/  IMAD.SHL.U32 R14, R18, 0x2, RZ ;  /* 0x00000002120e7824 */ /* 0x000fe200078e00ff */
[----:B------:R-:W-:Y:S01]  /*1c50*/  LOP3.LUT R0, R5, 0x1, RZ, 0xc0, !PT ;  /* 0x0000000105007812 */ /* 0x000fe200078ec0ff */
[----:B------:R-:W-:Y:S01]  /*1c60*/  ULDC UR7, c[0x0][0x284] ;  /* 0x0000a10000077ab9 */ /* 0x000fe20000000800 */
[----:B------:R-:W-:Y:S01]  /*1c70*/  SHF.R.U32.HI R8, RZ, 0x1, R4 ;  /* 0x00000001ff087819 */ /* 0x000fe20000011604 */
[----:B------:R-:W-:Y:S01]  /*1c80*/  UISETP.LT.U32.AND UP0, UPT, UR40, 0x5, UP0 ;  /* 0x000000052800788c */ /* 0x000fe20008701070 */
[----:B------:R-:W-:Y:S01]  /*1c90*/  SHF.R.S32.HI R162, RZ, 0x1f, R22 ;  /* 0x0000001fffa27819 */ /* 0x000fe20000011416 */
[----:B------:R-:W-:Y:S01]  /*1ca0*/  UISETP.GE.U32.AND UP1, UPT, UR40, 0x5, UPT ;  /* 0x000000052800788c */ /* 0x000fe2000bf26070 */
[----:B------:R-:W-:Y:S01]  /*1cb0*/  IMAD.SHL.U32 R10, R0, 0x40, RZ ;  /* 0x00000040000a7824 */ /* 0x000fe200078e00ff */
[----:B------:R-:W-:Y:S01]  /*1cc0*/  IADD3 R5, RZ, -R8, -R3 ;  /* 0x80000008ff057210 */ /* 0x000fe20007ffe803 */
[----:B------:R-:W-:Y:S01]  /*1cd0*/  ULDC.64 UR8, c[0x0][0x5d0] ;  /* 0x0001740000087ab9 */ /* 0x000fe20000000a00 */
[C---:B------:R-:W-:Y:S01]  /*1ce0*/  LOP3.LUT R14, R9.reuse, 0x6, R14, 0xf8, !PT ;  /* 0x00000006090e7812 */ /* 0x040fe200078ef80e */
[----:B------:R-:W-:Y:S01]  /*1cf0*/  UIMAD.WIDE.U32 UR4, UR39, -0x33333333, URZ ;  /* 0xcccccccd270478a5 */ /* 0x000fe2000f8e003f */
[----:B------:R-:W-:Y:S01]  /*1d00*/  LOP3.LUT R4, R18, 0x3, RZ, 0xc0, !PT ;  /* 0x0000000312047812 */ /* 0x000fe200078ec0ff */
[----:B------:R-:W-:Y:S01]  /*1d10*/  USEL UR6, URZ, 0x1, !UP0 ;  /* 0x000000013f067887 */ /* 0x000fe2000c000000 */
[----:B------:R-:W-:Y:S01]  /*1d20*/  IMAD R7, R162, UR8, RZ ;  /* 0x00000008a2077c24 */ /* 0x000fe2000f8e02ff */
[----:B----4-:R-:W-:Y:S01]  /*1d30*/  ISETP.GE.AND P0, PT, R9, R6, PT ;  /* 0x000000060900720c */ /* 0x010fe20003f06270 */
[----:B------:R-:W-:Y:S01]  /*1d40*/  IMAD R0, R0, -0x40, R5 ;  /* 0xffffffc000007824 */ /* 0x000fe200078e0205 */
[----:B------:R-:W-:Y:S01]  /*1d50*/  SHF.R.S32.HI R15, RZ, 0x1f, R14 ;  /* 0x0000001fff0f7819 */ /* 0x000fe2000001140e */
[----:B------:R-:W-:Y:S01]  /*1d60*/  USHF.R.U32.HI UR4, URZ, 0x2, UR5 ;  /* 0x000000023f047899 */ /* 0x000fe20008011605 */
[C---:B------:R-:W-:Y:S01]  /*1d70*/  ISETP.GE.OR P0, PT, R11.reuse, UR7, P0 ;  /* 0x000000070b007c0c */ /* 0x040fe20008706670 */
[----:B------:R-:W-:Y:S01]  /*1d80*/  ULOP3.LUT UR38, UR38, UR6, URZ, 0x3c, !UPT ;  /* 0x0000000626267292 */ /* 0x000fe2000f8e3c3f */
[----:B------:R-:W-:Y:S01]  /*1d90*/  LOP3.LUT R3, R10, 0x40, R3, 0xe2, !PT ;  /* 0x000000400a037812 */ /* 0x000fe200078ee203 */
[----:B------:R-:W-:Y:S01]  /*1da0*/  IMAD R10, R4, -0x2, R6 ;  /* 0xfffffffe040a7824 */ /* 0x000fe200078e0206 */
[----:B------:R-:W-:Y:S01]  /*1db0*/  UIMAD UR39, UR4, -0x5, UR39 ;  /* 0xfffffffb042778a4 */ /* 0x000fe2000f8e0227 */
[----:B------:R-:W-:Y:S01]  /*1dc0*/  IMAD.WIDE R4, R154, 0x100, RZ ;  /* 0x000001009a047825 */ /* 0x000fe200078e02ff */
[----:B------:R-:W-:Y:S01]  /*1dd0*/  @UP1 ULOP3.LUT UR38, UR38, 0x1, UR4, 0x78, !UPT ;  /* 0x0000000126261892 */ /* 0x000fe2000f8e7804 */
[----:B------:R-:W-:-:S02]  /*1de0*/  IADD3 R0, -R11, UR7, R0 ;  /* 0x000000070b007c10 */ /* 0x000fc4000fffe100 */
[----:B------:R-:W-:Y:S01]  /*1df0*/  IMAD R13, R22, UR9, R7 ;  /* 0x00000009160d7c24 */ /* 0x000fe2000f8e0207 */
[----:B------:R-:W-:Y:S01]  /*1e00*/  LOP3.LUT R153, R4, R3, R8, 0xfe, !PT ;  /* 0x0000000304997212 */ /* 0x000fe200078efe08 */
[----:B------:R-:W-:-:S04]  /*1e10*/  IMAD.WIDE.U32 R6, R22, UR8, R14 ;  /* 0x0000000816067c25 */ /* 0x000fc8000f8e000e */
[----:B------:R-:W-:Y:S02]  /*1e20*/  IMAD.IADD R7, R7, 0x1, R13 ;  /* 0x0000000107077824 */ /* 0x000fe400078e020d */
[----:B------:R-:W-:Y:S02]  /*1e30*/  IMAD.IADD R3, R10, 0x1, -R9 ;  /* 0x000000010a037824 */ /* 0x000fe400078e0a09 */
[----:B------:R-:W-:Y:S01]  /*1e40*/  IMAD.MOV.U32 R154, RZ, RZ, -0x1 ;  /* 0xffffffffff9a7424 */ /* 0x000fe200078e00ff */
[----:B------:R-:W-:Y:S06]  /*1e50*/  @P0 BRA `(.L_x_34) ;  /* 0x0000006000f40947 */ /* 0x000fec0003800000 */
[----:B------:R-:W0:Y:S01]  /*1e60*/  LDC.64 R20, c[0x0][0x5c8] ;  /* 0x00017200ff147b82 */ /* 0x000e220000000a00 */
[----:B------:R-:W-:Y:S01]  /*1e70*/  ULDC.64 UR4, c[0x0][0x5c0] ;  /* 0x0001700000047ab9 */ /* 0x000fe20000000a00 */
[----:B------:R-:W-:Y:S01]  /*1e80*/  BSSY B0, `(.L_x_34) ;  /* 0x000063a000007945 */ /* 0x000fe20003800000 */
[-C--:B0-----:R-:W-:Y:S01]  /*1e90*/  IMAD R8, R5, R20.reuse, RZ ;  /* 0x0000001405087224 */ /* 0x081fe200078e02ff */
[----:B------:R-:W-:Y:S01]  /*1ea0*/  SHF.L.U64.HI R13, R20, 0x3, R21 ;  /* 0x00000003140d7819 */ /* 0x000fe20000010215 */
[----:B------:R-:W-:-:S04]  /*1eb0*/  IMAD.WIDE.U32 R6, R153, R20, R6 ;  /* 0x0000001499067225 */ /* 0x000fc800078e0006 */
[----:B------:R-:W-:Y:S01]  /*1ec0*/  IMAD R9, R153, R21, R8 ;  /* 0x0000001599097224 */ /* 0x000fe200078e0208 */
[----:B------:R-:W-:Y:S01]  /*1ed0*/  IADD3 R160, P0, R6, UR4, RZ ;  /* 0x0000000406a07c10 */ /* 0x000fe2000ff1e0ff */
[C---:B------:R-:W-:Y:S02]  /*1ee0*/  IMAD.SHL.U32 R11, R20.reuse, 0x8, RZ ;  /* 0x00000008140b7824 */ /* 0x040fe400078e00ff */
[----:B------:R-:W-:Y:S01]  /*1ef0*/  IMAD.IADD R9, R7, 0x1, R9 ;  /* 0x0000000107097824 */ /* 0x000fe200078e0209 */
[-C--:B------:R-:W-:Y:S02]  /*1f00*/  LEA R6, P2, R20, R160.reuse, 0x7 ;  /* 0x000000a014067211 */ /* 0x080fe400078438ff */
[----:B------:R-:W-:Y:S02]  /*1f10*/  IADD3 R8, P1, R11, R160, RZ ;  /* 0x000000a00b087210 */ /* 0x000fe40007f3e0ff */
[----:B------:R-:W-:Y:S02]  /*1f20*/  IADD3.X R161, R9, UR5, RZ, P0, !PT ;  /* 0x0000000509a17c10 */ /* 0x000fe400087fe4ff */
[----:B-----5:R-:W-:-:S02]  /*1f30*/  ISETP.NE.AND P0, PT, R156, RZ, PT ;  /* 0x000000ff9c00720c */ /* 0x020fc40003f05270 */
[----:B------:R-:W-:Y:S01]  /*1f40*/  LEA.HI.X R7, R20, R161, R21, 0x7, P2 ;  /* 0x000000a114077211 */ /* 0x000fe200010f3c15 */
[----:B------:R-:W-:Y:S01]  /*1f50*/  IMAD.X R9, R13, 0x1, R161, P1 ;  /* 0x000000010d097824 */ /* 0x000fe200008e06a1 */
[----:B------:R-:W-:-:S05]  /*1f60*/  IADD3 R10, P2, R11, R6, RZ ;  /* 0x000000060b0a7210 */ /* 0x000fca0007f5e0ff */
[----:B------:R-:W-:-:S04]  /*1f70*/  IMAD.X R11, R13, 0x1, R7, P2 ;  /* 0x000000010d0b7824 */ /* 0x000fc800010e0607 */
[----:B------:R-:W-:Y:S05]  /*1f80*/  @!P0 BRA `(.L_x_35) ;  /* 0x0000004800948947 */ /* 0x000fea0003800000 */
[----:B------:R-:W0:Y:S01]  /*1f90*/  LDC.64 R158, c[0x0][0x5b0] ;  /* 0x00016c00ff9e7b82 */ /* 0x000e220000000a00 */
[----:B------:R-:W-:Y:S01]  /*1fa0*/  ULDC.64 UR4, c[0x0][0x5b8] ;  /* 0x00016e0000047ab9 */ /* 0x000fe20000000a00 */
[----:B------:R-:W-:Y:S01]  /*1fb0*/  ISETP.GE.AND P0, PT, R0, 0x1, PT ;  /* 0x000000010000780c */ /* 0x000fe20003f06270 */
[----:B------:R-:W-:Y:S01]  /*1fc0*/  IMAD R21, R162, UR4, RZ ;  /* 0x00000004a2157c24 */ /* 0x000fe2000f8e02ff */
[----:B------:R-:W-:Y:S01]  /*1fd0*/  BSSY B1, `(.L_x_36) ;  /* 0x0000010000017945 */ /* 0x000fe20003800000 */
[C---:B------:R-:W-:Y:S01]  /*1fe0*/  IMAD.WIDE.U32 R14, R22.reuse, UR4, R14 ;  /* 0x00000004160e7c25 */ /* 0x040fe2000f8e000e */
[----:B------:R-:W-:Y:S02]  /*1ff0*/  ISETP.LT.OR P3, PT, R3, 0x1, !P0 ;  /* 0x000000010300780c */ /* 0x000fe40004761670 */
[----:B------:R-:W1:Y:S01]  /*2000*/  LDC.64 R12, c[0x0][0x5a8] ;  /* 0x00016a00ff0c7b82 */ /* 0x000e620000000a00 */
[----:B------:R-:W-:Y:S02]  /*2010*/  IMAD R21, R22, UR5, R21 ;  /* 0x0000000516157c24 */ /* 0x000fe4000f8e0215 */
[----:B------:R-:W-:-:S02]  /*2020*/  IMAD.MOV.U32 R20, RZ, RZ, R14 ;  /* 0x000000ffff147224 */ /* 0x000fc400078e000e */
[----:B------:R-:W-:Y:S02]  /*2030*/  IMAD.IADD R21, R15, 0x1, R21 ;  /* 0x000000010f157824 */ /* 0x000fe400078e0215 */
[-C--:B0-----:R-:W-:Y:S01]  /*2040*/  IMAD R22, R5, R158.reuse, RZ ;  /* 0x0000009e05167224 */ /* 0x081fe200078e02ff */
[----:B------:R-:W-:Y:S01]  /*2050*/  SHF.L.U64.HI R165, R158, 0x3, R159 ;  /* 0x000000039ea57819 */ /* 0x000fe2000001029f */
[----:B------:R-:W-:-:S04]  /*2060*/  IMAD.WIDE.U32 R162, R153, R158, R20 ;  /* 0x0000009e99a27225 */ /* 0x000fc800078e0014 */
[----:B------:R-:W-:Y:S01]  /*2070*/  IMAD R171, R153, R159, R22 ;  /* 0x0000009f99ab7224 */ /* 0x000fe200078e0216 */
[----:B-1----:R-:W-:Y:S01]  /*2080*/  IADD3 R162, P1, R162, R12, RZ ;  /* 0x0000000ca2a27210 */ /* 0x002fe20007f3e0ff */
[----:B------:R-:W-:-:S03]  /*2090*/  IMAD.SHL.U32 R164, R158, 0x8, RZ ;  /* 0x000000089ea47824 */ /* 0x000fc600078e00ff */
[----:B------:R-:W-:Y:S01]  /*20a0*/  IADD3.X R163, R13, R163, R171, P1, !PT ;  /* 0x000000a30da37210 */ /* 0x000fe20000ffe4ab */
[----:B------:R-:W-:Y:S08]  /*20b0*/  @P3 BRA `(.L_x_37) ;  /* 0x0000000000043947 */ /* 0x000ff00003800000 */
[----:B--2---:R0:W5:Y:S02]  /*20c0*/  LDG.E.U8 R157, desc[UR36][R162.64] ;  /* 0x00000024a29d7981 */ /* 0x004164000c1e1100 */
.L_x_37:
[----:B------:R-:W-:Y:S05]  /*20d0*/  BSYNC B1 ;  /* 0x0000000000017941 */ /* 0x000fea0003800000 */
.L_x_36:
[----:B-----5:R-:W-:Y:S01]  /*20e0*/  LOP3.LUT R22, R157, 0xffff, RZ, 0xc0, !PT ;  /* 0x0000ffff9d167812 */ /* 0x020fe200078ec0ff */
[----:B------:R-:W-:Y:S01]  /*20f0*/  IMAD.WIDE.U32 R166, R153, R158, R164 ;  /* 0x0000009e99a67225 */ /* 0x000fe200078e00a4 */
[----:B------:R-:W-:Y:S01]  /*2100*/  ISETP.LT.OR P4, PT, R3, 0x2, !P0 ;  /* 0x000000020300780c */ /* 0x000fe20004781670 */
[----:B------:R-:W-:Y:S01]  /*2110*/  BSSY B1, `(.L_x_38) ;  /* 0x000000e000017945 */ /* 0x000fe20003800000 */
[----:B------:R-:W-:Y:S01]  /*2120*/  PRMT R169, R22, 0x8880, RZ ;  /* 0x0000888016a97816 */ /* 0x000fe200000000ff */
[----:B------:R-:W-:Y:S01]  /*2130*/  IMAD.IADD R167, R171, 0x1, R167 ;  /* 0x00000001aba77824 */ /* 0x000fe200078e02a7 */
[----:B------:R-:W-:Y:S02]  /*2140*/  IADD3 R166, P2, P5, R14, R12, R166 ;  /* 0x0000000c0ea67210 */ /* 0x000fe40007d5e0a6 */
[----:B------:R-:W-:Y:S01]  /*2150*/  ISETP.GE.AND P1, PT, R0, 0x9, PT ;  /* 0x000000090000780c */ /* 0x000fe20003f26270 */
[----:B------:R-:W-:Y:S01]  /*2160*/  IMAD R22, R169, R156, RZ ;  /* 0x0000009ca9167224 */ /* 0x000fe200078e02ff */
[----:B------:R-:W-:-:S02]  /*2170*/  IADD3.X R167, R21, R13, R167, P2, P5 ;  /* 0x0000000d15a77210 */ /* 0x000fc400017ea4a7 */
[----:B------:R-:W-:Y:S01]  /*2180*/  ISETP.LT.OR P2, PT, R3, 0x1, !P1 ;  /* 0x000000010300780c */ /* 0x000fe20004f41670 */
[----:B------:R-:W-:-:S05]  /*2190*/  @!P3 IMAD R169, R88, R155, R22 ;  /* 0x0000009b58a9b224 */ /* 0x000fca00078e0216 */
[----:B------:R1:W-:Y:S01]  /*21a0*/  @!P3 STG.E.U8 desc[UR36][R160.64], R169 ;  /* 0x000000a9a000b986 */ /* 0x0003e2000c101124 */
[----:B------:R-:W-:Y:S06]  /*21b0*/  @P4 BRA `(.L_x_39) ;  /* 0x00000000000c4947 */ /* 0x000fec0003800000 */
[----:B--2---:R-:W1:Y:S02]  /*21c0*/  LDG.E.U8 R157, desc[UR36][R162.64+0x1] ;  /* 0x00000124a29d7981 */ /* 0x004e64000c1e1100 */
[----:B-1----:R-:W-:-:S05]  /*21d0*/  PRMT R169, R157, 0x8880, RZ ;  /* 0x000088809da97816 */ /* 0x002fca00000000ff */
[----:B------:R-:W-:-:S07]  /*21e0*/  IMAD R22, R169, R156, RZ ;  /* 0x0000009ca9167224 */ /* 0x000fce00078e02ff */
.L_x_39:
[----:B------:R-:W-:Y:S05]  /*21f0*/  BSYNC B1 ;  /* 0x0000000000017941 */ /* 0x000fea0003800000 */
.L_x_38:
[----:B------:R-:W-:Y:S01]  /*2200*/  @!P4 IMAD R89, R89, R155, R22 ;  /* 0x0000009b5959c224 */ /* 0x000fe200078e0216 */
[----:B------:R-:W-:Y:S04]  /*2210*/  BSSY B1, `(.L_x_40) ;  /* 0x0000006000017945 */ /* 0x000fe80003800000 */
[----:B------:R3:W-:Y:S01]  /*2220*/  @!P4 STG.E.U8 desc[UR36][R160.64+0x1], R89 ;  /* 0x00000159a000c986 */ /* 0x0007e2000c101124 */
[----:B------:R-:W-:Y:S05]  /*2230*/  @P2 BRA `(.L_x_41) ;  /* 0x00000000000c2947 */ /* 0x000fea0003800000 */
[----:B--2---:R-:W3:Y:S02]  /*2240*/  LDG.E.U8 R157, desc[UR36][R166.64] ;  /* 0x00000024a69d7981 */ /* 0x004ee4000c1e1100 */
[----:B---3--:R-:W-:-:S05]  /*2250*/  PRMT R89, R157, 0x8880, RZ ;  /* 0x000088809d597816 */ /* 0x008fca00000000ff */
[----:B------:R-:W-:-:S07]  /*2260*/  IMAD R22, R89, R156, RZ ;  /* 0x0000009c59167224 */ /* 0x000fce00078e02ff */
.L_x_41:
[----:B------:R-:W-:Y:S05]  /*2270*/  BSYNC B1 ;  /* 0x0000000000017941 */ /* 0x000fea0003800000 */
.L_x_40:
[C---:B------:R-:W-:Y:S01]  /*2280*/  ISETP.LT.OR P4, PT, R3.reuse, 0x2, !P1 ;  /* 0x000000020300780c */ /* 0x040fe20004f81670 */
[----:B---3--:R-:W-:Y:S01]  /*2290*/  @!P2 IMAD R89, R90, R155, R22 ;  /* 0x0000009b5a59a224 */ /* 0x008fe200078e0216 */
[----:B------:R-:W-:Y:S01]  /*22a0*/  BSSY B1, `(.L_x_42) ;  /* 0x0000009000017945 */ /* 0x000fe20003800000 */
[C---:B------:R-:W-:Y:S02]  /*22b0*/  ISETP.LT.OR P3, PT, R3.reuse, 0x9, !P0 ;  /* 0x000000090300780c */ /* 0x040fe40004761670 */
[C---:B------:R-:W-:Y:S01]  /*22c0*/  ISETP.LT.OR P5, PT, R3.reuse, 0xa, !P0 ;  /* 0x0000000a0300780c */ /* 0x040fe200047a1670 */
[----:B------:R3:W-:Y:S01]  /*22d0*/  @!P2 STG.E.U8 desc[UR36][R8.64], R89 ;  /* 0x000000590800a986 */ /* 0x0007e2000c101124 */
[----:B------:R-:W-:-:S06]  /*22e0*/  ISETP.LT.OR P2, PT, R3, 0x9, !P1 ;  /* 0x000000090300780c */ /* 0x000fcc0004f41670 */
[----:B------:R-:W-:Y:S07]  /*22f0*/  @P4 BRA `(.L_x_43) ;  /* 0x00000000000c4947 */ /* 0x000fee0003800000 */
[----:B--2---:R-:W3:Y:S02]  /*2300*/  LDG.E.U8 R157, desc[UR36][R166.64+0x1] ;  /* 0x00000124a69d7981 */ /* 0x004ee4000c1e1100 */
[----:B---3--:R-:W-:-:S05]  /*2310*/  PRMT R89, R157, 0x8880, RZ ;  /* 0x000088809d597816 */ /* 0x008fca00000000ff */
[----:B------:R-:W-:-:S07]  /*2320*/  IMAD R22, R89, R156, RZ ;  /* 0x0000009c59167224 */ /* 0x000fce00078e02ff */
.L_x_43:
[----:B------:R-:W-:Y:S05]  /*2330*/  BSYNC B1 ;  /* 0x0000000000017941 */ /* 0x000fea0003800000 */
.L_x_42:
[----:B------:R-:W-:Y:S01]  /*2340*/  @!P4 IMAD R91, R91, R155, R22 ;  /* 0x0000009b5b5bc224 */ /* 0x000fe200078e0216 */
[----:B------:R-:W-:Y:S04]  /*2350*/  BSSY B1, `(.L_x_44) ;  /* 0x0000006000017945 */ /* 0x000fe80003800000 */
[----:B------:R4:W-:Y:S01]  /*2360*/  @!P4 STG.E.U8 desc[UR36][R8.64+0x1], R91 ;  /* 0x0000015b0800c986 */ /* 0x0009e2000c101124 */
[----:B------:R-:W-:Y:S05]  /*2370*/  @P3 BRA `(.L_x_45) ;  /* 0x00000000000c3947 */ /* 0x000fea0003800000 */
[----:B--2---:R-:W3:Y:S02]  /*2380*/  LDG.E.U8 R157, desc[UR36][R162.64+0x8] ;  /* 0x00000824a29d7981 */ /* 0x004ee4000c1e1100 */
[----:B---3--:R-:W-:-:S05]  /*2390*/  PRMT R89, R157, 0x8880, RZ ;  /* 0x000088809d597816 */ /* 0x008fca00000000ff */
[----:B------:R-:W-:-:S07]  /*23a0*/  IMAD R22, R89, R156, RZ ;  /* 0x0000009c59167224 */ /* 0x000fce00078e02ff */
.L_x_45:
[----:B------:R-:W-:Y:S05]  /*23b0*/  BSYNC B1 ;  /* 0x0000000000017941 */ /* 0x000fea0003800000 */
.L_x_44:
[----:B---3--:R-:W-:Y:S01]  /*23c0*/  @!P3 IMAD R89, R92, R155, R22 ;  /* 0x0000009b5c59b224 */ /* 0x008fe200078e0216 */
[----:B------:R-:W-:Y:S04]  /*23d0*/  BSSY B1, `(.L_x_46) ;  /* 0x0000006000017945 */ /* 0x000fe80003800000 */
[----:B------:R3:W-:Y:S01]  /*23e0*/  @!P3 STG.E.U8 desc[UR36][R160.64+0x8], R89 ;  /* 0x00000859a000b986 */ /* 0x0007e2000c101124 */
[----:B------:R-:W-:Y:S05]  /*23f0*/  @P5 BRA `(.L_x_47) ;  /* 0x00000000000c5947 */ /* 0x000fea0003800000 */
[----:B--2---:R-:W3:Y:S02]  /*2400*/  LDG.E.U8 R157, desc[UR36][R162.64+0x9] ;  /* 0x00000924a29d7981 */ /* 0x004ee4000c1e1100 */
[----:B---3--:R-:W-:-:S05]  /*2410*/  PRMT R89, R157, 0x8880, RZ ;  /* 0x000088809d597816 */ /* 0x008fca00000000ff */
[----:B------:R-:W-:-:S07]  /*2420*/  IMAD R22, R89, R156, RZ ;  /* 0x0000009c59167224 */ /* 0x000fce00078e02ff */
.L_x_47:
[----:B------:R-:W-:Y:S05]  /*2430*/  BSYNC B1 ;  /* 0x0000000000017941 */ /* 0x000fea0003800000 */
.L_x_46:
[----:B------:R-:W-:Y:S01]  /*2440*/  @!P5 IMAD R93, R93, R155, R22 ;  /* 0x0000009b5d5dd224 */ /* 0x000fe200078e0216 */
[----:B------:R-:W-:Y:S04]  /*2450*/  BSSY B1, `(.L_x_48) ;  /* 0x0000006000017945 */ /* 0x000fe80003800000 */
[----:B------:R0:W-:Y:S01]  /*2460*/  @!P5 STG.E.U8 desc[UR36][R160.64+0x9], R93 ;  /* 0x0000095da000d986 */ /* 0x0001e2000c101124 */
[----:B------:R-:W-:Y:S05]  /*2470*/  @P2 BRA `(.L_x_49) ;  /* 0x00000000000c2947 */ /* 0x000fea0003800000 */
[----:B--2---:R-:W3:Y:S02]  /*2480*/  LDG.E.U8 R157, desc[UR36][R166.64+0x8] ;  /* 0x00000824a69d7981 */ /* 0x004ee4000c1e1100 */
[----:B---3--:R-:W-:-:S05]  /*2490*/  PRMT R89, R157, 0x8880, RZ ;  /* 0x000088809d597816 */ /* 0x008fca00000000ff */
[----:B------:R-:W-:-:S07]  /*24a0*/  IMAD R22, R89, R156, RZ ;  /* 0x0000009c59167224 */ /* 0x000fce00078e02ff */
.L_x_49:
[----:B------:R-:W-:Y:S05]  /*24b0*/  BSYNC B1 ;  /* 0x0000000000017941 */ /* 0x000fea0003800000 */
.L_x_48:
        /* <DEDUP_REMOVED lines=11> */
.L_x_51:
[----:B------:R-:W-:Y:S05]  /*2570*/  BSYNC B1 ;  /* 0x0000000000017941 */ /* 0x000fea0003800000 */
.L_x_50:
[----:B------:R-:W-:Y:S01]  /*2580*/  @!P4 IMAD R95, R95, R155, R22 ;  /* 0x0000009b5f5fc224 */ /* 0x000fe200078e0216 */
[----:B------:R-:W-:Y:S04]  /*2590*/  BSSY B1, `(.L_x_52) ;  /* 0x0000006000017945 */ /* 0x000fe80003800000 */
[----:B------:R0:W-:Y:S01]  /*25a0*/  @!P4 STG.E.U8 desc[UR36][R8.64+0x9], R95 ;  /* 0x0000095f0800c986 */ /* 0x0001e2000c101124 */
[----:B------:R-:W-:Y:S05]  /*25b0*/  @P3 BRA `(.L_x_53) ;  /* 0x00000000000c3947 */ /* 0x000fea0003800000 */
[----:B--2---:R-:W3:Y:S02]  /*25c0*/  LDG.E.U8 R157, desc[UR36][R162.64+0x10] ;  /* 0x00001024a29d7981 */ /* 0x004ee4000c1e1100 */
[----:B---3--:R-:W-:-:S05]  /*25d0*/  PRMT R89, R157, 0x8880, RZ ;  /* 0x000088809d597816 */ /* 0x008fca00000000ff */
[----:B------:R-:W-:-:S07]  /*25e0*/  IMAD R22, R89, R156, RZ ;  /* 0x0000009c59167224 */ /* 0x000fce00078e02ff */
.L_x_53:
[----:B------:R-:W-:Y:S05]  /*25f0*/  BSYNC B1 ;  /* 0x0000000000017941 */ /* 0x000fea0003800000 */
.L_x_52:
[----:B---3--:R-:W-:Y:S01]  /*2600*/  @!P3 IMAD R89, R96, R155, R22 ;  /* 0x0000009b6059b224 */ /* 0x008fe200078e0216 */
[----:B------:R-:W-:Y:S04]  /*2610*/  BSSY B1, `(.L_x_54) ;  /* 0x0000006000017945 */ /* 0x000fe80003800000 */
[----:B------:R3:W-:Y:S01]  /*2620*/  @!P3 STG.E.U8 desc[UR36][R160.64+0x10], R89 ;  /* 0x00001059a000b986 */ /* 0x0007e2000c101124 */
[----:B------:R-:W-:Y:S05]  /*2630*/  @P5 BRA `(.L_x_55) ;  /* 0x00000000000c5947 */ /* 0x000fea0003800000 */
[----:B--2---:R-:W3:Y:S02]  /*2640*/  LDG.E.U8 R157, desc[UR36][R162.64+0x11] ;  /* 0x00001124a29d7981 */ /* 0x004ee4000c1e1100 */
[----:B---3--:R-:W-:-:S05]  /*2650*/  PRMT R89, R157, 0x8880, RZ ;  /* 0x000088809d597816 */ /* 0x008fca00000000ff */
[----:B------:R-:W-:-:S07]  /*2660*/  IMAD R22, R89, R156, RZ ;  /* 0x0000009c59167224 */ /* 0x000fce00078e02ff */
.L_x_55:
[----:B------:R-:W-:Y:S05]  /*2670*/  BSYNC B1 ;  /* 0x0000000000017941 */ /* 0x000fea0003800000 */
.L_x_54:
[----:B------:R-:W-:Y:S01]  /*2680*/  @!P5 IMAD R97, R97, R155, R22 ;  /* 0x0000009b6161d224 */ /* 0x000fe200078e0216 */
[----:B------:R-:W-:Y:S04]  /*2690*/  BSSY B1, `(.L_x_56) ;  /* 0x0000006000017945 */ /* 0x000fe80003800000 */
[----:B------:R0:W-:Y:S01]  /*26a0*/  @!P5 STG.E.U8 desc[UR36][R160.64+0x11], R97 ;  /* 0x00001161a000d986 */ /* 0x0001e2000c101124 */
[----:B------:R-:W-:Y:S05]  /*26b0*/  @P2 BRA `(.L_x_57) ;  /* 0x00000000000c2947 */ /* 0x000fea0003800000 */
[----:B--2---:R-:W3:Y:S02]  /*26c0*/  LDG.E.U8 R157, desc[UR36][R166.64+0x10] ;  /* 0x00001024a69d7981 */ /* 0x004ee4000c1e1100 */
[----:B---3--:R-:W-:-:S05]  /*26d0*/  PRMT R89, R157, 0x8880, RZ ;  /* 0x000088809d597816 */ /* 0x008fca00000000ff */
[----:B------:R-:W-:-:S07]  /*26e0*/  IMAD R22, R89, R156, RZ ;  /* 0x0000009c59167224 */ /* 0x000fce00078e02ff */
.L_x_57:
[----:B------:R-:W-:Y:S05]  /*26f0*/  BSYNC B1 ;  /* 0x0000000000017941 */ /* 0x000fea0003800000 */
.L_x_56:
        /* <DEDUP_REMOVED lines=11> */
.L_x_59:
[----:B------:R-:W-:Y:S05]  /*27b0*/  BSYNC B1 ;  /* 0x0000000000017941 */ /* 0x000fea0003800000 */
.L_x_58:
[----:B------:R-:W-:Y:S01]  /*27c0*/  @!P4 IMAD R99, R99, R155, R22 ;  /* 0x0000009b6363c224 */ /* 0x000fe200078e0216 */
[----:B------:R-:W-:Y:S04]  /*27d0*/  BSSY B1, `(.L_x_60) ;  /* 0x0000006000017945 */ /* 0x000fe80003800000 */
[----:B------:R0:W-:Y:S01]  /*27e0*/  @!P4 STG.E.U8 desc[UR36][R8.64+0x11], R99 ;  /* 0x000011630800c986 */ /* 0x0001e2000c101124 */
[----:B------:R-:W-:Y:S05]  /*27f0*/  @P3 BRA `(.L_x_61) ;  /* 0x00000000000c3947 */ /* 0x000fea0003800000 */
[----:B--2---:R-:W3:Y:S02]  /*2800*/  LDG.E.U8 R157, desc[UR36][R162.64+0x18] ;  /* 0x00001824a29d7981 */ /* 0x004ee4000c1e1100 */
[----:B---3--:R-:W-:-:S05]  /*2810*/  PRMT R89, R157, 0x8880, RZ ;  /* 0x000088809d597816 */ /* 0x008fca00000000ff */
[----:B------:R-:W-:-:S07]  /*2820*/  IMAD R22, R89, R156, RZ ;  /* 0x0000009c59167224 */ /* 0x000fce00078e02ff */
.L_x_61:
[----:B------:R-:W-:Y:S05]  /*2830*/  BSYNC B1 ;  /* 0x0000000000017941 */ /* 0x000fea0003800000 */
.L_x_60:
[----:B---3--:R-:W-:Y:S01]  /*2840*/  @!P3 IMAD R89, R100, R155, R22 ;  /* 0x0000009b6459b224 */ /* 0x008fe200078e0216 */
[----:B------:R-:W-:Y:S04]  /*2850*/  BSSY B1, `(.L_x_62) ;  /* 0x0000006000017945 */ /* 0x000fe80003800000 */
[----:B------:R3:W-:Y:S01]  /*2860*/  @!P3 STG.E.U8 desc[UR36][R160.64+0x18], R89 ;  /* 0x00001859a000b986 */ /* 0x0007e2000c101124 */
[----:B------:R-:W-:Y:S05]  /*2870*/  @P5 BRA `(.L_x_63) ;  /* 0x00000000000c5947 */ /* 0x000fea0003800000 */
[----:B--2---:R-:W3:Y:S02]  /*2880*/  LDG.E.U8 R157, desc[UR36][R162.64+0x19] ;  /* 0x00001924a29d7981 */ /* 0x004ee4000c1e1100 */
[----:B---3--:R-:W-:-:S05]  /*2890*/  PRMT R89, R157, 0x8880, RZ ;  /* 0x000088809d597816 */ /* 0x008fca00000000ff */
[----:B------:R-:W-:-:S07]  /*28a0*/  IMAD R22, R89, R156, RZ ;  /* 0x0000009c59167224 */ /* 0x000fce00078e02ff */
.L_x_63:
[----:B------:R-:W-:Y:S05]  /*28b0*/  BSYNC B1 ;  /* 0x0000000000017941 */ /* 0x000fea0003800000 */
.L_x_62:
[----:B------:R-:W-:Y:S01]  /*28c0*/  @!P5 IMAD R101, R101, R155, R22 ;  /* 0x0000009b6565d224 */ /* 0x000fe200078e0216 */
[----:B------:R-:W-:Y:S04]  /*28d0*/  BSSY B1, `(.L_x_64) ;  /* 0x0000006000017945 */ /* 0x000fe80003800000 */
[----:B------:R0:W-:Y:S01]  /*28e0*/  @!P5 STG.E.U8 desc[UR36][R160.64+0x19], R101 ;  /* 0x00001965a000d986 */ /* 0x0001e2000c101124 */
[----:B------:R-:W-:Y:S05]  /*28f0*/  @P2 BRA `(.L_x_65) ;  /* 0x00000000000c2947 */ /* 0x000fea0003800000 */
[----:B--2---:R-:W3:Y:S02]  /*2900*/  LDG.E.U8 R157, desc[UR36][R166.64+0x18] ;  /* 0x00001824a69d7981 */ /* 0x004ee4000c1e1100 */
[----:B---3--:R-:W-:-:S05]  /*2910*/  PRMT R89, R157, 0x8880, RZ ;  /* 0x000088809d597816 */ /* 0x008fca00000000ff */
[----:B------:R-:W-:-:S07]  /*2920*/  IMAD R22, R89, R156, RZ ;  /* 0x0000009c59167224 */ /* 0x000fce00078e02ff */
.L_x_65:
[----:B------:R-:W-:Y:S05]  /*2930*/  BSYNC B1 ;  /* 0x0000000000017941 */ /* 0x000fea0003800000 */
.L_x_64:
        /* <DEDUP_REMOVED lines=11> */
.L_x_67:
[----:B------:R-:W-:Y:S05]  /*29f0*/  BSYNC B1 ;  /* 0x0000000000017941 */ /* 0x000fea0003800000 */
.L_x_66:
[----:B------:R-:W-:Y:S01]  /*2a00*/  @!P4 IMAD R103, R103, R155, R22 ;  /* 0x0000009b6767c224 */ /* 0x000fe200078e0216 */
[----:B------:R-:W-:Y:S04]  /*2a10*/  BSSY B1, `(.L_x_68) ;  /* 0x0000006000017945 */ /* 0x000fe80003800000 */
[----:B------:R0:W-:Y:S01]  /*2a20*/  @!P4 STG.E.U8 desc[UR36][R8.64+0x19], R103 ;  /* 0x000019670800c986 */ /* 0x0001e2000c101124 */
[----:B------:R-:W-:Y:S05]  /*2a30*/  @P3 BRA `(.L_x_69) ;  /* 0x00000000000c3947 */ /* 0x000fea0003800000 */
[----:B--2---:R-:W3:Y:S02]  /*2a40*/  LDG.E.U8 R157, desc[UR36][R162.64+0x20] ;  /* 0x00002024a29d7981 */ /* 0x004ee4000c1e1100 */
[----:B---3--:R-:W-:-:S05]  /*2a50*/  PRMT R89, R157, 0x8880, RZ ;  /* 0x000088809d597816 */ /* 0x008fca00000000ff */
[----:B------:R-:W-:-:S07]  /*2a60*/  IMAD R22, R89, R156, RZ ;  /* 0x0000009c59167224 */ /* 0x000fce00078e02ff */
.L_x_69:
[----:B------:R-:W-:Y:S05]  /*2a70*/  BSYNC B1 ;  /* 0x0000000000017941 */ /* 0x000fea0003800000 */
.L_x_68:
[----:B---3--:R-:W-:Y:S01]  /*2a80*/  @!P3 IMAD R89, R104, R155, R22 ;  /* 0x0000009b6859b224 */ /* 0x008fe200078e0216 */
[----:B------:R-:W-:Y:S04]  /*2a90*/  BSSY B1, `(.L_x_70) ;  /* 0x0000006000017945 */ /* 0x000fe80003800000 */
[----:B------:R3:W-:Y:S01]  /*2aa0*/  @!P3 STG.E.U8 desc[UR36][R160.64+0x20], R89 ;  /* 0x00002059a000b986 */ /* 0x0007e2000c101124 */
[----:B------:R-:W-:Y:S05]  /*2ab0*/  @P5 BRA `(.L_x_71) ;  /* 0x00000000000c5947 */ /* 0x000fea0003800000 */
[----:B--2---:R-:W3:Y:S02]  /*2ac0*/  LDG.E.U8 R157, desc[UR36][R162.64+0x21] ;  /* 0x00002124a29d7981 */ /* 0x004ee4000c1e1100 */
[----:B---3--:R-:W-:-:S05]  /*2ad0*/  PRMT R89, R157, 0x8880, RZ ;  /* 0x000088809d597816 */ /* 0x008fca00000000ff */
[----:B------:R-:W-:-:S07]  /*2ae0*/  IMAD R22, R89, R156, RZ ;  /* 0x0000009c59167224 */ /* 0x000fce00078e02ff */
.L_x_71:
[----:B------:R-:W-:Y:S05]  /*2af0*/  BSYNC B1 ;  /* 0x0000000000017941 */ /* 0x000fea0003800000 */
.L_x_70:
[----:B------:R-:W-:Y:S01]  /*2b00*/  @!P5 IMAD R105, R105, R155, R22 ;  /* 0x0000009b6969d224 */ /* 0x000fe200078e0216 */
[----:B------:R-:W-:Y:S04]  /*2b10*/  BSSY B1, `(.L_x_72) ;  /* 0x0000006000017945 */ /* 0x000fe80003800000 */
[----:B------:R0:W-:Y:S01]  /*2b20*/  @!P5 STG.E.U8 desc[UR36][R160.64+0x21], R105 ;  /* 0x00002169a000d986 */ /* 0x0001e2000c101124 */
[----:B------:R-:W-:Y:S05]  /*2b30*/  @P2 BRA `(.L_x_73) ;  /* 0x00000000000c2947 */ /* 0x000fea0003800000 */
[----:B--2---:R-:W3:Y:S02]  /*2b40*/  LDG.E.U8 R157, desc[UR36][R166.64+0x20] ;  /* 0x00002024a69d7981 */ /* 0x004ee4000c1e1100 */
[----:B---3--:R-:W-:-:S05]  /*2b50*/  PRMT R89, R157, 0x8880, RZ ;  /* 0x000088809d597816 */ /* 0x008fca00000000ff */
[----:B------:R-:W-:-:S07]  /*2b60*/  IMAD R22, R89, R156, RZ ;  /* 0x0000009c59167224 */ /* 0x000fce00078e02ff */
.L_x_73:
[----:B------:R-:W-:Y:S05]  /*2b70*/  BSYNC B1 ;  /* 0x0000000000017941 */ /* 0x000fea0003800000 */
.L_x_72:
        /* <DEDUP_REMOVED lines=11> */
.L_x_75:
[----:B------:R-:W-:Y:S05]  /*2c30*/  BSYNC B1 ;  /* 0x0000000000017941 */ /* 0x000fea0003800000 */
.L_x_74:
[----:B------:R-:W-:Y:S01]  /*2c40*/  @!P4 IMAD R107, R107, R155, R22 ;  /* 0x0000009b6b6bc224 */ /* 0x000fe200078e0216 */
[----:B------:R-:W-:Y:S04]  /*2c50*/  BSSY B1, `(.L_x_76) ;  /* 0x0000006000017945 */ /* 0x000fe80003800000 */
[----:B------:R0:W-:Y:S01]  /*2c60*/  @!P4 STG.E.U8 desc[UR36][R8.64+0x21], R107 ;  /* 0x0000216b0800c986 */ /* 0x0001e2000c101124 */
[----:B------:R-:W-:Y:S05]  /*2c70*/  @P3 BRA `(.L_x_77) ;  /* 0x00000000000c3947 */ /* 0x000fea0003800000 */
[----:B--2---:R-:W3:Y:S02]  /*2c80*/  LDG.E.U8 R157, desc[UR36][R162.64+0x28] ;  /* 0x00002824a29d7981 */ /* 0x004ee4000c1e1100 */
[----:B---3--:R-:W-:-:S05]  /*2c90*/  PRMT R89, R157, 0x8880, RZ ;  /* 0x000088809d597816 */ /* 0x008fca00000000ff */
[----:B------:R-:W-:-:S07]  /*2ca0*/  IMAD R22, R89, R156, RZ ;  /* 0x0000009c59167224 */ /* 0x000fce00078e02ff */
.L_x_77:
[----:B------:R-:W-:Y:S05]  /*2cb0*/  BSYNC B1 ;  /* 0x0000000000017941 */ /* 0x000fea0003800000 */
.L_x_76:
[----:B---3--:R-:W-:Y:S01]  /*2cc0*/  @!P3 IMAD R89, R108, R155, R22 ;  /* 0x0000009b6c59b224 */ /* 0x008fe200078e0216 */
[----:B------:R-:W-:Y:S04]  /*2cd0*/  BSSY B1, `(.L_x_78) ;  /* 0x0000006000017945 */ /* 0x000fe80003800000 */
[----:B------:R3:W-:Y:S01]  /*2ce0*/  @!P3 STG.E.U8 desc[UR36][R160.64+0x28], R89 ;  /* 0x00002859a000b986 */ /* 0x0007e2000c101124 */
[----:B------:R-:W-:Y:S05]  /*2cf0*/  @P5 BRA `(.L_x_79) ;  /* 0x00000000000c5947 */ /* 0x000fea0003800000 */
[----:B--2---:R-:W3:Y:S02]  /*2d00*/  LDG.E.U8 R157, desc[UR36][R162.64+0x29] ;  /* 0x00002924a29d7981 */ /* 0x004ee4000c1e1100 */
[----:B---3--:R-:W-:-:S05]  /*2d10*/  PRMT R89, R157, 0x8880, RZ ;  /* 0x000088809d597816 */ /* 0x008fca00000000ff */
[----:B------:R-:W-:-:S07]  /*2d20*/  IMAD R22, R89, R156, RZ ;  /* 0x0000009c59167224 */ /* 0x000fce00078e02ff */
.L_x_79:
[----:B------:R-:W-:Y:S05]  /*2d30*/  BSYNC B1 ;  /* 0x0000000000017941 */ /* 0x000fea0003800000 */
.L_x_78:
[----:B------:R-:W-:Y:S01]  /*2d40*/  @!P5 IMAD R109, R109, R155, R22 ;  /* 0x0000009b6d6dd224 */ /* 0x000fe200078e0216 */
[----:B------:R-:W-:Y:S04]  /*2d50*/  BSSY B1, `(.L_x_80) ;  /* 0x0000006000017945 */ /* 0x000fe80003800000 */
[----:B------:R0:W-:Y:S01]  /*2d60*/  @!P5 STG.E.U8 desc[UR36][R160.64+0x29], R109 ;  /* 0x0000296da000d986 */ /* 0x0001e2000c101124 */
[----:B------:R-:W-:Y:S05]  /*2d70*/  @P2 BRA `(.L_x_81) ;  /* 0x00000000000c2947 */ /* 0x000fea0003800000 */
[----:B--2---:R-:W3:Y:S02]  /*2d80*/  LDG.E.U8 R157, desc[UR36][R166.64+0x28] ;  /* 0x00002824a69d7981 */ /* 0x004ee4000c1e1100 */
[----:B---3--:R-:W-:-:S05]  /*2d90*/  PRMT R89, R157, 0x8880, RZ ;  /* 0x000088809d597816 */ /* 0x008fca00000000ff */
[----:B------:R-:W-:-:S07]  /*2da0*/  IMAD R22, R89, R156, RZ ;  /* 0x0000009c59167224 */ /* 0x000fce00078e02ff */
.L_x_81:
[----:B------:R-:W-:Y:S05]  /*2db0*/  BSYNC B1 ;  /* 0x0000000000017941 */ /* 0x000fea0003800000 */
.L_x_80:
        /* <DEDUP_REMOVED lines=11> */
.L_x_83:
[----:B------:R-:W-:Y:S05]  /*2e70*/  BSYNC B1 ;  /* 0x0000000000017941 */ /* 0x000fea0003800000 */
.L_x_82:
[----:B------:R-:W-:Y:S01]  /*2e80*/  @!P4 IMAD R111, R111, R155, R22 ;  /* 0x0000009b6f6fc224 */ /* 0x000fe200078e0216 */
[----:B------:R-:W-:Y:S04]  /*2e90*/  BSSY B1, `(.L_x_84) ;  /* 0x0000006000017945 */ /* 0x000fe80003800000 */
[----:B------:R0:W-:Y:S01]  /*2ea0*/  @!P4 STG.E.U8 desc[UR36][R8.64+0x29], R111 ;  /* 0x0000296f0800c986 */ /* 0x0001e2000c101124 */
[----:B------:R-:W-:Y:S05]  /*2eb0*/  @P3 BRA `(.L_x_85) ;  /* 0x00000000000c3947 */ /* 0x000fea0003800000 */
[----:B--2---:R-:W3:Y:S02]  /*2ec0*/  LDG.E.U8 R157, desc[UR36][R162.64+0x30] ;  /* 0x00003024a29d7981 */ /* 0x004ee4000c1e1100 */
[----:B---3--:R-:W-:-:S05]  /*2ed0*/  PRMT R89, R157, 0x8880, RZ ;  /* 0x000088809d597816 */ /* 0x008fca00000000ff */
[----:B------:R-:W-:-:S07]  /*2ee0*/  IMAD R22, R89, R156, RZ ;  /* 0x0000009c59167224 */ /* 0x000fce00078e02ff */
.L_x_85:
[----:B------:R-:W-:Y:S05]  /*2ef0*/  BSYNC B1 ;  /* 0x0000000000017941 */ /* 0x000fea0003800000 */
.L_x_84:
[----:B---3--:R-:W-:Y:S01]  /*2f00*/  @!P3 IMAD R89, R112, R155, R22 ;  /* 0x0000009b7059b224 */ /* 0x008fe200078e0216 */
[----:B------:R-:W-:Y:S04]  /*2f10*/  BSSY B1, `(.L_x_86) ;  /* 0x0000006000017945 */ /* 0x000fe80003800000 */
[----:B------:R3:W-:Y:S01]  /*2f20*/  @!P3 STG.E.U8 desc[UR36][R160.64+0x30], R89 ;  /* 0x00003059a000b986 */ /* 0x0007e2000c101124 */
[----:B------:R-:W-:Y:S05]  /*2f30*/  @P5 BRA `(.L_x_87) ;  /* 0x00000000000c5947 */ /* 0x000fea0003800000 */
[----:B--2---:R-:W3:Y:S02]  /*2f40*/  LDG.E.U8 R157, desc[UR36][R162.64+0x31] ;  /* 0x00003124a29d7981 */ /* 0x004ee4000c1e1100 */
[----:B---3--:R-:W-:-:S05]  /*2f50*/  PRMT R89, R157, 0x8880, RZ ;  /* 0x000088809d597816 */ /* 0x008fca00000000ff */
[----:B------:R-:W-:-:S07]  /*2f60*/  IMAD R22, R89, R156, RZ ;  /* 0x0000009c59167224 */ /* 0x000fce00078e02ff */
.L_x_87:
[----:B------:R-:W-:Y:S05]  /*2f70*/  BSYNC B1 ;  /* 0x0000000000017941 */ /* 0x000fea0003800000 */
.L_x_86:
[----:B------:R-:W-:Y:S01]  /*2f80*/  @!P5 IMAD R113, R113, R155, R22 ;  /* 0x0000009b7171d224 */ /* 0x000fe200078e0216 */
[----:B------:R-:W-:Y:S04]  /*2f90*/  BSSY B1, `(.L_x_88) ;  /* 0x0000006000017945 */ /* 0x000fe80003800000 */
[----:B------:R0:W-:Y:S01]  /*2fa0*/  @!P5 STG.E.U8 desc[UR36][R160.64+0x31], R113 ;  /* 0x00003171a000d986 */ /* 0x0001e2000c101124 */
[----:B------:R-:W-:Y:S05]  /*2fb0*/  @P2 BRA `(.L_x_89) ;  /* 0x00000000000c2947 */ /* 0x000fea0003800000 */
[----:B--2---:R-:W3:Y:S02]  /*2fc0*/  LDG.E.U8 R157, desc[UR36][R166.64+0x30] ;  /* 0x00003024a69d7981 */ /* 0x004ee4000c1e1100 */
[----:B---3--:R-:W-:-:S05]  /*2fd0*/  PRMT R89, R157, 0x8880, RZ ;  /* 0x000088809d597816 */ /* 0x008fca00000000ff */
[----:B------:R-:W-:-:S07]  /*2fe0*/  IMAD R22, R89, R156, RZ ;  /* 0x0000009c59167224 */ /* 0x000fce00078e02ff */
.L_x_89:
[----:B------:R-:W-:Y:S05]  /*2ff0*/  BSYNC B1 ;  /* 0x0000000000017941 */ /* 0x000fea0003800000 */
.L_x_88:
        /* <DEDUP_REMOVED lines=11> */
.L_x_91:
[----:B------:R-:W-:Y:S05]  /*30b0*/  BSYNC B1 ;  /* 0x0000000000017941 */ /* 0x000fea0003800000 */
.L_x_90:
[----:B------:R-:W-:Y:S01]  /*30c0*/  @!P4 IMAD R115, R115, R155, R22 ;  /* 0x0000009b7373c224 */ /* 0x000fe200078e0216 */
[----:B------:R-:W-:Y:S04]  /*30d0*/  BSSY B1, `(.L_x_92) ;  /* 0x0000006000017945 */ /* 0x000fe80003800000 */
[----:B------:R0:W-:Y:S01]  /*30e0*/  @!P4 STG.E.U8 desc[UR36][R8.64+0x31], R115 ;  /* 0x000031730800c986 */ /* 0x0001e2000c101124 */
[----:B------:R-:W-:Y:S05]  /*30f0*/  @P3 BRA `(.L_x_93) ;  /* 0x00000000000c3947 */ /* 0x000fea0003800000 */
[----:B--2---:R-:W3:Y:S02]  /*3100*/  LDG.E.U8 R157, desc[UR36][R162.64+0x38] ;  /* 0x00003824a29d7981 */ /* 0x004ee4000c1e1100 */
[----:B---3--:R-:W-:-:S05]  /*3110*/  PRMT R89, R157, 0x8880, RZ ;  /* 0x000088809d597816 */ /* 0x008fca00000000ff */
[----:B------:R-:W-:-:S07]  /*3120*/  IMAD R22, R89, R156, RZ ;  /* 0x0000009c59167224 */ /* 0x000fce00078e02ff */
.L_x_93:
[----:B------:R-:W-:Y:S05]  /*3130*/  BSYNC B1 ;  /* 0x0000000000017941 */ /* 0x000fea0003800000 */
.L_x_92:
[----:B---3--:R-:W-:Y:S01]  /*3140*/  @!P3 IMAD R89, R116, R155, R22 ;  /* 0x0000009b7459b224 */ /* 0x008fe200078e0216 */
[----:B------:R-:W-:Y:S04]  /*3150*/  BSSY B1, `(.L_x_94) ;  /* 0x0000006000017945 */ /* 0x000fe80003800000 */
[----:B------:R3:W-:Y:S01]  /*3160*/  @!P3 STG.E.U8 desc[UR36][R160.64+0x38], R89 ;  /* 0x00003859a000b986 */ /* 0x0007e2000c101124 */
[----:B------:R-:W-:Y:S05]  /*3170*/  @P5 BRA `(.L_x_95) ;  /* 0x00000000000c5947 */ /* 0x000fea0003800000 */
[----:B--2---:R-:W3:Y:S02]  /*3180*/  LDG.E.U8 R157, desc[UR36][R162.64+0x39] ;  /* 0x00003924a29d7981 */ /* 0x004ee4000c1e1100 */
[----:B---3--:R-:W-:-:S05]  /*3190*/  PRMT R89, R157, 0x8880, RZ ;  /* 0x000088809d597816 */ /* 0x008fca00000000ff */
[----:B------:R-:W-:-:S07]  /*31a0*/  IMAD R22, R89, R156, RZ ;  /* 0x0000009c59167224 */ /* 0x000fce00078e02ff */
.L_x_95:
[----:B------:R-:W-:Y:S05]  /*31b0*/  BSYNC B1 ;  /* 0x0000000000017941 */ /* 0x000fea0003800000 */
.L_x_94:
[----:B------:R-:W-:Y:S01]  /*31c0*/  @!P5 IMAD R117, R117, R155, R22 ;  /* 0x0000009b7575d224 */ /* 0x000fe200078e0216 */
[----:B------:R-:W-:Y:S04]  /*31d0*/  BSSY B1, `(.L_x_96) ;  /* 0x0000006000017945 */ /* 0x000fe80003800000 */
[----:B------:R0:W-:Y:S01]  /*31e0*/  @!P5 STG.E.U8 desc[UR36][R160.64+0x39], R117 ;  /* 0x00003975a000d986 */ /* 0x0001e2000c101124 */
[----:B------:R-:W-:Y:S05]  /*31f0*/  @P2 BRA `(.L_x_97) ;  /* 0x00000000000c2947 */ /* 0x000fea0003800000 */
[----:B--2---:R-:W3:Y:S02]  /*3200*/  LDG.E.U8 R157, desc[UR36][R166.64+0x38] ;  /* 0x00003824a69d7981 */ /* 0x004ee4000c1e1100 */
[----:B---3--:R-:W-:-:S05]  /*3210*/  PRMT R89, R157, 0x8880, RZ ;  /* 0x000088809d597816 */ /* 0x008fca00000000ff */
[----:B------:R-:W-:-:S07]  /*3220*/  IMAD R22, R89, R156, RZ ;  /* 0x0000009c59167224 */ /* 0x000fce00078e02ff */
.L_x_97:
[----:B------:R-:W-:Y:S05]  /*3230*/  BSYNC B1 ;  /* 0x0000000000017941 */ /* 0x000fea0003800000 */
.L_x_96:
        /* <DEDUP_REMOVED lines=11> */
.L_x_99:
[----:B------:R-:W-:Y:S05]  /*32f0*/  BSYNC B1 ;  /* 0x0000000000017941 */ /* 0x000fea0003800000 */
.L_x_98:
[----:B------:R-:W-:Y:S01]  /*3300*/  @!P4 IMAD R119, R119, R155, R22 ;  /* 0x0000009b7777c224 */ /* 0x000fe200078e0216 */
[----:B------:R-:W-:Y:S04]  /*3310*/  BSSY B1, `(.L_x_100) ;  /* 0x0000006000017945 */ /* 0x000fe80003800000 */
[----:B------:R0:W-:Y:S01]  /*3320*/  @!P4 STG.E.U8 desc[UR36][R8.64+0x39], R119 ;  /* 0x000039770800c986 */ /* 0x0001e2000c101124 */
[----:B------:R-:W-:Y:S05]  /*3330*/  @P3 BRA `(.L_x_101) ;  /* 0x00000000000c3947 */ /* 0x000fea0003800000 */
[----:B--2---:R-:W3:Y:S02]  /*3340*/  LDG.E.U8 R157, desc[UR36][R162.64+0x40] ;  /* 0x00004024a29d7981 */ /* 0x004ee4000c1e1100 */
[----:B---3--:R-:W-:-:S05]  /*3350*/  PRMT R89, R157, 0x8880, RZ ;  /* 0x000088809d597816 */ /* 0x008fca00000000ff */
[----:B------:R-:W-:-:S07]  /*3360*/  IMAD R22, R89, R156, RZ ;  /* 0x0000009c59167224 */ /* 0x000fce00078e02ff */
.L_x_101:
[----:B------:R-:W-:Y:S05]  /*3370*/  BSYNC B1 ;  /* 0x0000000000017941 */ /* 0x000fea0003800000 */
.L_x_100:
[----:B---3--:R-:W-:Y:S01]  /*3380*/  @!P3 IMAD R89, R120, R155, R22 ;  /* 0x0000009b7859b224 */ /* 0x008fe200078e0216 */
[----:B------:R-:W-:Y:S04]  /*3390*/  BSSY B1, `(.L_x_102) ;  /* 0x0000006000017945 */ /* 0x000fe80003800000 */
[----:B------:R3:W-:Y:S01]  /*33a0*/  @!P3 STG.E.U8 desc[UR36][R160.64+0x40], R89 ;  /* 0x00004059a000b986 */ /* 0x0007e2000c101124 */
[----:B------:R-:W-:Y:S05]  /*33b0*/  @P5 BRA `(.L_x_103) ;  /* 0x00000000000c5947 */ /* 0x000fea0003800000 */
[----:B--2---:R-:W3:Y:S02]  /*33c0*/  LDG.E.U8 R157, desc[UR36][R162.64+0x41] ;  /* 0x00004124a29d7981 */ /* 0x004ee4000c1e1100 */
[----:B---3--:R-:W-:-:S05]  /*33d0*/  PRMT R89, R157, 0x8880, RZ ;  /* 0x000088809d597816 */ /* 0x008fca00000000ff */
[----:B------:R-:W-:-:S07]  /*33e0*/  IMAD R22, R89, R156, RZ ;  /* 0x0000009c59167224 */ /* 0x000fce00078e02ff */
.L_x_103:
[----:B------:R-:W-:Y:S05]  /*33f0*/  BSYNC B1 ;  /* 0x0000000000017941 */ /* 0x000fea0003800000 */
.L_x_102:
[----:B------:R-:W-:Y:S01]  /*3400*/  @!P5 IMAD R121, R121, R155, R22 ;  /* 0x0000009b7979d224 */ /* 0x000fe200078e0216 */
[----:B------:R-:W-:Y:S04]  /*3410*/  BSSY B1, `(.L_x_104) ;  /* 0x0000006000017945 */ /* 0x000fe80003800000 */
[----:B------:R0:W-:Y:S01]  /*3420*/  @!P5 STG.E.U8 desc[UR36][R160.64+0x41], R121 ;  /* 0x00004179a000d986 */ /* 0x0001e2000c101124 */
[----:B------:R-:W-:Y:S05]  /*3430*/  @P2 BRA `(.L_x_105) ;  /* 0x00000000000c2947 */ /* 0x000fea0003800000 */
[----:B--2---:R-:W3:Y:S02]  /*3440*/  LDG.E.U8 R157, desc[UR36][R166.64+0x40] ;  /* 0x00004024a69d7981 */ /* 0x004ee4000c1e1100 */
[----:B---3--:R-:W-:-:S05]  /*3450*/  PRMT R89, R157, 0x8880, RZ ;  /* 0x000088809d597816 */ /* 0x008fca00000000ff */
[----:B------:R-:W-:-:S07]  /*3460*/  IMAD R22, R89, R156, RZ ;  /* 0x0000009c59167224 */ /* 0x000fce00078e02ff */
.L_x_105:
[----:B------:R-:W-:Y:S05]  /*3470*/  BSYNC B1 ;  /* 0x0000000000017941 */ /* 0x000fea0003800000 */
.L_x_104:
        /* <DEDUP_REMOVED lines=11> */
.L_x_107:
[----:B------:R-:W-:Y:S05]  /*3530*/  BSYNC B1 ;  /* 0x0000000000017941 */ /* 0x000fea0003800000 */
.L_x_106:
[----:B------:R-:W-:Y:S01]  /*3540*/  @!P4 IMAD R123, R123, R155, R22 ;  /* 0x0000009b7b7bc224 */ /* 0x000fe200078e0216 */
[----:B------:R-:W-:Y:S04]  /*3550*/  BSSY B1, `(.L_x_108) ;  /* 0x0000006000017945 */ /* 0x000fe80003800000 */
[----:B------:R0:W-:Y:S01]  /*3560*/  @!P4 STG.E.U8 desc[UR36][R8.64+0x41], R123 ;  /* 0x0000417b0800c986 */ /* 0x0001e2000c101124 */
[----:B------:R-:W-:Y:S05]  /*3570*/  @P3 BRA `(.L_x_109) ;  /* 0x00000000000c3947 */ /* 0x000fea0003800000 */
[----:B--2---:R-:W3:Y:S02]  /*3580*/  LDG.E.U8 R157, desc[UR36][R162.64+0x48] ;  /* 0x00004824a29d7981 */ /* 0x004ee4000c1e1100 */
[----:B---3--:R-:W-:-:S05]  /*3590*/  PRMT R89, R157, 0x8880, RZ ;  /* 0x000088809d597816 */ /* 0x008fca00000000ff */
[----:B------:R-:W-:-:S07]  /*35a0*/  IMAD R22, R89, R156, RZ ;  /* 0x0000009c59167224 */ /* 0x000fce00078e02ff */
.L_x_109:
[----:B------:R-:W-:Y:S05]  /*35b0*/  BSYNC B1 ;  /* 0x0000000000017941 */ /* 0x000fea0003800000 */
.L_x_108:
[----:B---3--:R-:W-:Y:S01]  /*35c0*/  @!P3 IMAD R89, R124, R155, R22 ;  /* 0x0000009b7c59b224 */ /* 0x008fe200078e0216 */
[----:B------:R-:W-:Y:S04]  /*35d0*/  BSSY B1, `(.L_x_110) ;  /* 0x0000006000017945 */ /* 0x000fe80003800000 */
[----:B------:R3:W-:Y:S01]  /*35e0*/  @!P3 STG.E.U8 desc[UR36][R160.64+0x48], R89 ;  /* 0x00004859a000b986 */ /* 0x0007e2000c101124 */
[----:B------:R-:W-:Y:S05]  /*35f0*/  @P5 BRA `(.L_x_111) ;  /* 0x00000000000c5947 */ /* 0x000fea0003800000 */
[----:B--2---:R-:W3:Y:S02]  /*3600*/  LDG.E.U8 R157, desc[UR36][R162.64+0x49] ;  /* 0x00004924a29d7981 */ /* 0x004ee4000c1e1100 */
[----:B---3--:R-:W-:-:S05]  /*3610*/  PRMT R89, R157, 0x8880, RZ ;  /* 0x000088809d597816 */ /* 0x008fca00000000ff */
[----:B------:R-:W-:-:S07]  /*3620*/  IMAD R22, R89, R156, RZ ;  /* 0x0000009c59167224 */ /* 0x000fce00078e02ff */
.L_x_111:
[----:B------:R-:W-:Y:S05]  /*3630*/  BSYNC B1 ;  /* 0x0000000000017941 */ /* 0x000fea0003800000 */
.L_x_110:
[----:B------:R-:W-:Y:S01]  /*3640*/  @!P5 IMAD R125, R125, R155, R22 ;  /* 0x0000009b7d7dd224 */ /* 0x000fe200078e0216 */
[----:B------:R-:W-:Y:S04]  /*3650*/  BSSY B1, `(.L_x_112) ;  /* 0x0000006000017945 */ /* 0x000fe80003800000 */
[----:B------:R0:W-:Y:S01]  /*3660*/  @!P5 STG.E.U8 desc[UR36][R160.64+0x49], R125 ;  /* 0x0000497da000d986 */ /* 0x0001e2000c101124 */
[----:B------:R-:W-:Y:S05]  /*3670*/  @P2 BRA `(.L_x_113) ;  /* 0x00000000000c2947 */ /* 0x000fea0003800000 */
[----:B--2---:R-:W3:Y:S02]  /*3680*/  LDG.E.U8 R157, desc[UR36][R166.64+0x48] ;  /* 0x00004824a69d7981 */ /* 0x004ee4000c1e1100 */
[----:B---3--:R-:W-:-:S05]  /*3690*/  PRMT R89, R157, 0x8880, RZ ;  /* 0x000088809d597816 */ /* 0x008fca00000000ff */
[----:B------:R-:W-:-:S07]  /*36a0*/  IMAD R22, R89, R156, RZ ;  /* 0x0000009c59167224 */ /* 0x000fce00078e02ff */
.L_x_113:
[----:B------:R-:W-:Y:S05]  /*36b0*/  BSYNC B1 ;  /* 0x0000000000017941 */ /* 0x000fea0003800000 */
.L_x_112:
        /* <DEDUP_REMOVED lines=11> */
.L_x_115:
[----:B------:R-:W-:Y:S05]  /*3770*/  BSYNC B1 ;  /* 0x0000000000017941 */ /* 0x000fea0003800000 */
.L_x_114:
[----:B------:R-:W-:Y:S01]  /*3780*/  @!P4 IMAD R127, R127, R155, R22 ;  /* 0x0000009b7f7fc224 */ /* 0x000fe200078e0216 */
[----:B------:R-:W-:Y:S04]  /*3790*/  BSSY B1, `(.L_x_116) ;  /* 0x0000006000017945 */ /* 0x000fe80003800000 */
[----:B------:R0:W-:Y:S01]  /*37a0*/  @!P4 STG.E.U8 desc[UR36][R8.64+0x49], R127 ;  /* 0x0000497f0800c986 */ /* 0x0001e2000c101124 */
[----:B------:R-:W-:Y:S05]  /*37b0*/  @P3 BRA `(.L_x_117) ;  /* 0x00000000000c3947 */ /* 0x000fea0003800000 */
[----:B--2---:R-:W3:Y:S02]  /*37c0*/  LDG.E.U8 R157, desc[UR36][R162.64+0x50] ;  /* 0x00005024a29d7981 */ /* 0x004ee4000c1e1100 */
[----:B---3--:R-:W-:-:S05]  /*37d0*/  PRMT R89, R157, 0x8880, RZ ;  /* 0x000088809d597816 */ /* 0x008fca00000000ff */
[----:B------:R-:W-:-:S07]  /*37e0*/  IMAD R22, R89, R156, RZ ;  /* 0x0000009c59167224 */ /* 0x000fce00078e02ff */
.L_x_117:
[----:B------:R-:W-:Y:S05]  /*37f0*/  BSYNC B1 ;  /* 0x0000000000017941 */ /* 0x000fea0003800000 */
.L_x_116:
[----:B---3--:R-:W-:Y:S01]  /*3800*/  @!P3 IMAD R89, R128, R155, R22 ;  /* 0x0000009b8059b224 */ /* 0x008fe200078e0216 */
[----:B------:R-:W-:Y:S04]  /*3810*/  BSSY B1, `(.L_x_118) ;  /* 0x0000006000017945 */ /* 0x000fe80003800000 */
[----:B------:R3:W-:Y:S01]  /*3820*/  @!P3 STG.E.U8 desc[UR36][R160.64+0x50], R89 ;  /* 0x00005059a000b986 */ /* 0x0007e2000c101124 */
[----:B------:R-:W-:Y:S05]  /*3830*/  @P5 BRA `(.L_x_119) ;  /* 0x00000000000c5947 */ /* 0x000fea0003800000 */
[----:B--2---:R-:W3:Y:S02]  /*3840*/  LDG.E.U8 R157, desc[UR36][R162.64+0x51] ;  /* 0x00005124a29d7981 */ /* 0x004ee4000c1e1100 */
[----:B---3--:R-:W-:-:S05]  /*3850*/  PRMT R89, R157, 0x8880, RZ ;  /* 0x000088809d597816 */ /* 0x008fca00000000ff */
[----:B------:R-:W-:-:S07]  /*3860*/  IMAD R22, R89, R156, RZ ;  /* 0x0000009c59167224 */ /* 0x000fce00078e02ff */
.L_x_119:
[----:B------:R-:W-:Y:S05]  /*3870*/  BSYNC B1 ;  /* 0x0000000000017941 */ /* 0x000fea0003800000 */
.L_x_118:
[----:B------:R-:W-:Y:S01]  /*3880*/  @!P5 IMAD R129, R129, R155, R22 ;  /* 0x0000009b8181d224 */ /* 0x000fe200078e0216 */
[----:B------:R-:W-:Y:S04]  /*3890*/  BSSY B1, `(.L_x_120) ;  /* 0x0000006000017945 */ /* 0x000fe80003800000 */
[----:B------:R0:W-:Y:S01]  /*38a0*/  @!P5 STG.E.U8 desc[UR36][R160.64+0x51], R129 ;  /* 0x00005181a000d986 */ /* 0x0001e2000c101124 */
[----:B------:R-:W-:Y:S05]  /*38b0*/  @P2 BRA `(.L_x_121) ;  /* 0x00000000000c2947 */ /* 0x000fea0003800000 */
[----:B--2---:R-:W3:Y:S02]  /*38c0*/  LDG.E.U8 R157, desc[UR36][R166.64+0x50] ;  /* 0x00005024a69d7981 */ /* 0x004ee4000c1e1100 */
[----:B---3--:R-:W-:-:S05]  /*38d0*/  PRMT R89, R157, 0x8880, RZ ;  /* 0x000088809d597816 */ /* 0x008fca00000000ff */
[----:B------:R-:W-:-:S07]  /*38e0*/  IMAD R22, R89, R156, RZ ;  /* 0x0000009c59167224 */ /* 0x000fce00078e02ff */
.L_x_121:
[----:B------:R-:W-:Y:S05]  /*38f0*/  BSYNC B1 ;  /* 0x0000000000017941 */ /* 0x000fea0003800000 */
.L_x_120:
        /* <DEDUP_REMOVED lines=11> */
.L_x_123:
[----:B------:R-:W-:Y:S05]  /*39b0*/  BSYNC B1 ;  /* 0x0000000000017941 */ /* 0x000fea0003800000 */
.L_x_122:
[----:B------:R-:W-:Y:S01]  /*39c0*/  @!P4 IMAD R131, R131, R155, R22 ;  /* 0x0000009b8383c224 */ /* 0x000fe200078e0216 */
[----:B------:R-:W-:Y:S04]  /*39d0*/  BSSY B1, `(.L_x_124) ;  /* 0x0000006000017945 */ /* 0x000fe80003800000 */
[----:B------:R0:W-:Y:S01]  /*39e0*/  @!P4 STG.E.U8 desc[UR36][R8.64+0x51], R131 ;  /* 0x000051830800c986 */ /* 0x0001e2000c101124 */
[----:B------:R-:W-:Y:S05]  /*39f0*/  @P3 BRA `(.L_x_125) ;  /* 0x00000000000c3947 */ /* 0x000fea0003800000 */
[----:B--2---:R-:W3:Y:S02]  /*3a00*/  LDG.E.U8 R157, desc[UR36][R162.64+0x58] ;  /* 0x00005824a29d7981 */ /* 0x004ee4000c1e1100 */
[----:B---3--:R-:W-:-:S05]  /*3a10*/  PRMT R89, R157, 0x8880, RZ ;  /* 0x000088809d597816 */ /* 0x008fca00000000ff */
[----:B------:R-:W-:-:S07]  /*3a20*/  IMAD R22, R89, R156, RZ ;  /* 0x0000009c59167224 */ /* 0x000fce00078e02ff */
.L_x_125:
[----:B------:R-:W-:Y:S05]  /*3a30*/  BSYNC B1 ;  /* 0x0000000000017941 */ /* 0x000fea0003800000 */
.L_x_124:
[----:B---3--:R-:W-:Y:S01]  /*3a40*/  @!P3 IMAD R89, R132, R155, R22 ;  /* 0x0000009b8459b224 */ /* 0x008fe200078e0216 */
[----:B------:R-:W-:Y:S04]  /*3a50*/  BSSY B1, `(.L_x_126) ;  /* 0x0000006000017945 */ /* 0x000fe80003800000 */
[----:B------:R3:W-:Y:S01]  /*3a60*/  @!P3 STG.E.U8 desc[UR36][R160.64+0x58], R89 ;  /* 0x00005859a000b986 */ /* 0x0007e2000c101124 */
[----:B------:R-:W-:Y:S05]  /*3a70*/  @P5 BRA `(.L_x_127) ;  /* 0x00000000000c5947 */ /* 0x000fea0003800000 */
[----:B--2---:R-:W3:Y:S02]  /*3a80*/  LDG.E.U8 R157, desc[UR36][R162.64+0x59] ;  /* 0x00005924a29d7981 */ /* 0x004ee4000c1e1100 */
[----:B---3--:R-:W-:-:S05]  /*3a90*/  PRMT R89, R157, 0x8880, RZ ;  /* 0x000088809d597816 */ /* 0x008fca00000000ff */
[----:B------:R-:W-:-:S07]  /*3aa0*/  IMAD R22, R89, R156, RZ ;  /* 0x0000009c59167224 */ /* 0x000fce00078e02ff */
.L_x_127:
[----:B------:R-:W-:Y:S05]  /*3ab0*/  BSYNC B1 ;  /* 0x0000000000017941 */ /* 0x000fea0003800000 */
.L_x_126:
[----:B------:R-:W-:Y:S01]  /*3ac0*/  @!P5 IMAD R133, R133, R155, R22 ;  /* 0x0000009b8585d224 */ /* 0x000fe200078e0216 */
[----:B------:R-:W-:Y:S04]  /*3ad0*/  BSSY B1, `(.L_x_128) ;  /* 0x0000006000017945 */ /* 0x000fe80003800000 */
[----:B------:R0:W-:Y:S01]  /*3ae0*/  @!P5 STG.E.U8 desc[UR36][R160.64+0x59], R133 ;  /* 0x00005985a000d986 */ /* 0x0001e2000c101124 */
[----:B------:R-:W-:Y:S05]  /*3af0*/  @P2 BRA `(.L_x_129) ;  /* 0x00000000000c2947 */ /* 0x000fea0003800000 */
[----:B--2---:R-:W3:Y:S02]  /*3b00*/  LDG.E.U8 R157, desc[UR36][R166.64+0x58] ;  /* 0x00005824a69d7981 */ /* 0x004ee4000c1e1100 */
[----:B---3--:R-:W-:-:S05]  /*3b10*/  PRMT R89, R157, 0x8880, RZ ;  /* 0x000088809d597816 */ /* 0x008fca00000000ff */
[----:B------:R-:W-:-:S07]  /*3b20*/  IMAD R22, R89, R156, RZ ;  /* 0x0000009c59167224 */ /* 0x000fce00078e02ff */
.L_x_129:
[----:B------:R-:W-:Y:S05]  /*3b30*/  BSYNC B1 ;  /* 0x0000000000017941 */ /* 0x000fea0003800000 */
.L_x_128:
        /* <DEDUP_REMOVED lines=11> */
.L_x_131:
[----:B------:R-:W-:Y:S05]  /*3bf0*/  BSYNC B1 ;  /* 0x0000000000017941 */ /* 0x000fea0003800000 */
.L_x_130:
[----:B------:R-:W-:Y:S01]  /*3c00*/  @!P4 IMAD R135, R135, R155, R22 ;  /* 0x0000009b8787c224 */ /* 0x000fe200078e0216 */
[----:B------:R-:W-:Y:S04]  /*3c10*/  BSSY B1, `(.L_x_132) ;  /* 0x0000006000017945 */ /* 0x000fe80003800000 */
[----:B------:R0:W-:Y:S01]  /*3c20*/  @!P4 STG.E.U8 desc[UR36][R8.64+0x59], R135 ;  /* 0x000059870800c986 */ /* 0x0001e2000c101124 */
[----:B------:R-:W-:Y:S05]  /*3c30*/  @P3 BRA `(.L_x_133) ;  /* 0x00000000000c3947 */ /* 0x000fea0003800000 */
[----:B--2---:R-:W3:Y:S02]  /*3c40*/  LDG.E.U8 R157, desc[UR36][R162.64+0x60] ;  /* 0x00006024a29d7981 */ /* 0x004ee4000c1e1100 */
[----:B---3--:R-:W-:-:S05]  /*3c50*/  PRMT R89, R157, 0x8880, RZ ;  /* 0x000088809d597816 */ /* 0x008fca00000000ff */
[----:B------:R-:W-:-:S07]  /*3c60*/  IMAD R22, R89, R156, RZ ;  /* 0x0000009c59167224 */ /* 0x000fce00078e02ff */
.L_x_133:
[----:B------:R-:W-:Y:S05]  /*3c70*/  BSYNC B1 ;  /* 0x0000000000017941 */ /* 0x000fea0003800000 */
.L_x_132:
[----:B---3--:R-:W-:Y:S01]  /*3c80*/  @!P3 IMAD R89, R136, R155, R22 ;  /* 0x0000009b8859b224 */ /* 0x008fe200078e0216 */
[----:B------:R-:W-:Y:S04]  /*3c90*/  BSSY B1, `(.L_x_134) ;  /* 0x0000006000017945 */ /* 0x000fe80003800000 */
[----:B------:R3:W-:Y:S01]  /*3ca0*/  @!P3 STG.E.U8 desc[UR36][R160.64+0x60], R89 ;  /* 0x00006059a000b986 */ /* 0x0007e2000c101124 */
[----:B------:R-:W-:Y:S05]  /*3cb0*/  @P5 BRA `(.L_x_135) ;  /* 0x00000000000c5947 */ /* 0x000fea0003800000 */
[----:B--2---:R-:W3:Y:S02]  /*3cc0*/  LDG.E.U8 R157, desc[UR36][R162.64+0x61] ;  /* 0x00006124a29d7981 */ /* 0x004ee4000c1e1100 */
[----:B---3--:R-:W-:-:S05]  /*3cd0*/  PRMT R89, R157, 0x8880, RZ ;  /* 0x000088809d597816 */ /* 0x008fca00000000ff */
[----:B------:R-:W-:-:S07]  /*3ce0*/  IMAD R22, R89, R156, RZ ;  /* 0x0000009c59167224 */ /* 0x000fce00078e02ff */
.L_x_135:
[----:B------:R-:W-:Y:S05]  /*3cf0*/  BSYNC B1 ;  /* 0x0000000000017941 */ /* 0x000fea0003800000 */
.L_x_134:
[----:B------:R-:W-:Y:S01]  /*3d00*/  @!P5 IMAD R137, R137, R155, R22 ;  /* 0x0000009b8989d224 */ /* 0x000fe200078e0216 */
[----:B------:R-:W-:Y:S04]  /*3d10*/  BSSY B1, `(.L_x_136) ;  /* 0x0000006000017945 */ /* 0x000fe80003800000 */
[----:B------:R0:W-:Y:S01]  /*3d20*/  @!P5 STG.E.U8 desc[UR36][R160.64+0x61], R137 ;  /* 0x00006189a000d986 */ /* 0x0001e2000c101124 */
[----:B------:R-:W-:Y:S05]  /*3d30*/  @P2 BRA `(.L_x_137) ;  /* 0x00000000000c2947 */ /* 0x000fea0003800000 */
[----:B--2---:R-:W3:Y:S02]  /*3d40*/  LDG.E.U8 R157, desc[UR36][R166.64+0x60] ;  /* 0x00006024a69d7981 */ /* 0x004ee4000c1e1100 */
[----:B---3--:R-:W-:-:S05]  /*3d50*/  PRMT R89, R157, 0x8880, RZ ;  /* 0x000088809d597816 */ /* 0x008fca00000000ff */
[----:B------:R-:W-:-:S07]  /*3d60*/  IMAD R22, R89, R156, RZ ;  /* 0x0000009c59167224 */ /* 0x000fce00078e02ff */
.L_x_137:
[----:B------:R-:W-:Y:S05]  /*3d70*/  BSYNC B1 ;  /* 0x0000000000017941 */ /* 0x000fea0003800000 */
.L_x_136:
        /* <DEDUP_REMOVED lines=11> */
.L_x_139:
[----:B------:R-:W-:Y:S05]  /*3e30*/  BSYNC B1 ;  /* 0x0000000000017941 */ /* 0x000fea0003800000 */
.L_x_138:
[----:B------:R-:W-:Y:S01]  /*3e40*/  @!P4 IMAD R139, R139, R155, R22 ;  /* 0x0000009b8b8bc224 */ /* 0x000fe200078e0216 */
[----:B------:R-:W-:Y:S04]  /*3e50*/  BSSY B1, `(.L_x_140) ;  /* 0x0000006000017945 */ /* 0x000fe80003800000 */
[----:B------:R0:W-:Y:S01]  /*3e60*/  @!P4 STG.E.U8 desc[UR36][R8.64+0x61], R139 ;  /* 0x0000618b0800c986 */ /* 0x0001e2000c101124 */
[----:B------:R-:W-:Y:S05]  /*3e70*/  @P3 BRA `(.L_x_141) ;  /* 0x00000000000c3947 */ /* 0x000fea0003800000 */
[----:B--2---:R-:W3:Y:S02]  /*3e80*/  LDG.E.U8 R157, desc[UR36][R162.64+0x68] ;  /* 0x00006824a29d7981 */ /* 0x004ee4000c1e1100 */
[----:B---3--:R-:W-:-:S05]  /*3e90*/  PRMT R89, R157, 0x8880, RZ ;  /* 0x000088809d597816 */ /* 0x008fca00000000ff */
[----:B------:R-:W-:-:S07]  /*3ea0*/  IMAD R22, R89, R156, RZ ;  /* 0x0000009c59167224 */ /* 0x000fce00078e02ff */
.L_x_141:
[----:B------:R-:W-:Y:S05]  /*3eb0*/  BSYNC B1 ;  /* 0x0000000000017941 */ /* 0x000fea0003800000 */
.L_x_140:
[----:B---3--:R-:W-:Y:S01]  /*3ec0*/  @!P3 IMAD R89, R140, R155, R22 ;  /* 0x0000009b8c59b224 */ /* 0x008fe200078e0216 */
[----:B------:R-:W-:Y:S04]  /*3ed0*/  BSSY B1, `(.L_x_142) ;  /* 0x0000006000017945 */ /* 0x000fe80003800000 */
[----:B------:R3:W-:Y:S01]  /*3ee0*/  @!P3 STG.E.U8 desc[UR36][R160.64+0x68], R89 ;  /* 0x00006859a000b986 */ /* 0x0007e2000c101124 */
[----:B------:R-:W-:Y:S05]  /*3ef0*/  @P5 BRA `(.L_x_143) ;  /* 0x00000000000c5947 */ /* 0x000fea0003800000 */
[----:B--2---:R-:W3:Y:S02]  /*3f00*/  LDG.E.U8 R157, desc[UR36][R162.64+0x69] ;  /* 0x00006924a29d7981 */ /* 0x004ee4000c1e1100 */
[----:B---3--:R-:W-:-:S05]  /*3f10*/  PRMT R89, R157, 0x8880, RZ ;  /* 0x000088809d597816 */ /* 0x008fca00000000ff */
[----:B------:R-:W-:-:S07]  /*3f20*/  IMAD R22, R89, R156, RZ ;  /* 0x0000009c59167224 */ /* 0x000fce00078e02ff */
.L_x_143:
[----:B------:R-:W-:Y:S05]  /*3f30*/  BSYNC B1 ;  /* 0x0000000000017941 */ /* 0x000fea0003800000 */
.L_x_142:
[----:B------:R-:W-:Y:S01]  /*3f40*/  @!P5 IMAD R141, R141, R155, R22 ;  /* 0x0000009b8d8dd224 */ /* 0x000fe200078e0216 */
[----:B------:R-:W-:Y:S04]  /*3f50*/  BSSY B1, `(.L_x_144) ;  /* 0x0000006000017945 */ /* 0x000fe80003800000 */
[----:B------:R0:W-:Y:S01]  /*3f60*/  @!P5 STG.E.U8 desc[UR36][R160.64+0x69], R141 ;  /* 0x0000698da000d986 */ /* 0x0001e2000c101124 */
[----:B------:R-:W-:Y:S05]  /*3f70*/  @P2 BRA `(.L_x_145) ;  /* 0x00000000000c2947 */ /* 0x000fea0003800000 */
[----:B--2---:R-:W3:Y:S02]  /*3f80*/  LDG.E.U8 R157, desc[UR36][R166.64+0x68] ;  /* 0x00006824a69d7981 */ /* 0x004ee4000c1e1100 */
[----:B---3--:R-:W-:-:S05]  /*3f90*/  PRMT R89, R157, 0x8880, RZ ;  /* 0x000088809d597816 */ /* 0x008fca00000000ff */
[----:B------:R-:W-:-:S07]  /*3fa0*/  IMAD R22, R89, R156, RZ ;  /* 0x0000009c59167224 */ /* 0x000fce00078e02ff */
.L_x_145:
[----:B------:R-:W-:Y:S05]  /*3fb0*/  BSYNC B1 ;  /* 0x0000000000017941 */ /* 0x000fea0003800000 */
.L_x_144:
        /* <DEDUP_REMOVED lines=11> */
.L_x_147:
[----:B------:R-:W-:Y:S05]  /*4070*/  BSYNC B1 ;  /* 0x0000000000017941 */ /* 0x000fea0003800000 */
.L_x_146:
[----:B------:R-:W-:Y:S01]  /*4080*/  @!P4 IMAD R143, R143, R155, R22 ;  /* 0x0000009b8f8fc224 */ /* 0x000fe200078e0216 */
[----:B------:R-:W-:Y:S04]  /*4090*/  BSSY B1, `(.L_x_148) ;  /* 0x0000006000017945 */ /* 0x000fe80003800000 */
[----:B------:R0:W-:Y:S01]  /*40a0*/  @!P4 STG.E.U8 desc[UR36][R8.64+0x69], R143 ;  /* 0x0000698f0800c986 */ /* 0x0001e2000c101124 */
[----:B------:R-:W-:Y:S05]  /*40b0*/  @P3 BRA `(.L_x_149) ;  /* 0x00000000000c3947 */ /* 0x000fea0003800000 */
[----:B--2---:R-:W3:Y:S02]  /*40c0*/  LDG.E.U8 R157, desc[UR36][R162.64+0x70] ;  /* 0x00007024a29d7981 */ /* 0x004ee4000c1e1100 */
[----:B---3--:R-:W-:-:S05]  /*40d0*/  PRMT R89, R157, 0x8880, RZ ;  /* 0x000088809d597816 */ /* 0x008fca00000000ff */
[----:B------:R-:W-:-:S07]  /*40e0*/  IMAD R22, R89, R156, RZ ;  /* 0x0000009c59167224 */ /* 0x000fce00078e02ff */
.L_x_149:
[----:B------:R-:W-:Y:S05]  /*40f0*/  BSYNC B1 ;  /* 0x0000000000017941 */ /* 0x000fea0003800000 */
.L_x_148:
[----:B---3--:R-:W-:Y:S01]  /*4100*/  @!P3 IMAD R89, R144, R155, R22 ;  /* 0x0000009b9059b224 */ /* 0x008fe200078e0216 */
[----:B------:R-:W-:Y:S04]  /*4110*/  BSSY B1, `(.L_x_150) ;  /* 0x0000006000017945 */ /* 0x000fe80003800000 */
[----:B------:R3:W-:Y:S01]  /*4120*/  @!P3 STG.E.U8 desc[UR36][R160.64+0x70], R89 ;  /* 0x00007059a000b986 */ /* 0x0007e2000c101124 */
[----:B------:R-:W-:Y:S05]  /*4130*/  @P5 BRA `(.L_x_151) ;  /* 0x00000000000c5947 */ /* 0x000fea0003800000 */
[----:B--2---:R-:W3:Y:S02]  /*4140*/  LDG.E.U8 R157, desc[UR36][R162.64+0x71] ;  /* 0x00007124a29d7981 */ /* 0x004ee4000c1e1100 */
[----:B---3--:R-:W-:-:S05]  /*4150*/  PRMT R89, R157, 0x8880, RZ ;  /* 0x000088809d597816 */ /* 0x008fca00000000ff */
[----:B------:R-:W-:-:S07]  /*4160*/  IMAD R22, R89, R156, RZ ;  /* 0x0000009c59167224 */ /* 0x000fce00078e02ff */
.L_x_151:
[----:B------:R-:W-:Y:S05]  /*4170*/  BSYNC B1 ;  /* 0x0000000000017941 */ /* 0x000fea0003800000 */
.L_x_150:
[----:B------:R-:W-:Y:S01]  /*4180*/  @!P5 IMAD R145, R145, R155, R22 ;  /* 0x0000009b9191d224 */ /* 0x000fe200078e0216 */
[----:B------:R-:W-:Y:S04]  /*4190*/  BSSY B1, `(.L_x_152) ;  /* 0x0000006000017945 */ /* 0x000fe80003800000 */
[----:B------:R0:W-:Y:S01]  /*41a0*/  @!P5 STG.E.U8 desc[UR36][R160.64+0x71], R145 ;  /* 0x00007191a000d986 */ /* 0x0001e2000c101124 */
[----:B------:R-:W-:Y:S05]  /*41b0*/  @P2 BRA `(.L_x_153) ;  /* 0x00000000000c2947 */ /* 0x000fea0003800000 */
[----:B--2---:R-:W3:Y:S02]  /*41c0*/  LDG.E.U8 R157, desc[UR36][R166.64+0x70] ;  /* 0x00007024a69d7981 */ /* 0x004ee4000c1e1100 */
[----:B---3--:R-:W-:-:S05]  /*41d0*/  PRMT R89, R157, 0x8880, RZ ;  /* 0x000088809d597816 */ /* 0x008fca00000000ff */
[----:B------:R-:W-:-:S07]  /*41e0*/  IMAD R22, R89, R156, RZ ;  /* 0x0000009c59167224 */ /* 0x000fce00078e02ff */
.L_x_153:
[----:B------:R-:W-:Y:S05]  /*41f0*/  BSYNC B1 ;  /* 0x0000000000017941 */ /* 0x000fea0003800000 */
.L_x_152:
[C---:B------:R-:W-:Y:S01]  /*4200*/  ISETP.LT.OR P4, PT, R3.reuse, 0x72, !P1 ;  /* 0x000000720300780c */ /* 0x040fe20004f81670 */
[----:B---3--:R-:W-:Y:S01]  /*4210*/  @!P2 IMAD R89, R146, R155, R22 ;  /* 0x0000009b9259a224 */ /* 0x008fe200078e0216 */
[----:B------:R-:W-:Y:S01]  /*4220*/  BSSY B1, `(.L_x_154) ;  /* 0x000000b000017945 */ /* 0x000fe20003800000 */
[----:B------:R-:W-:Y:S02]  /*4230*/  ISETP.LT.OR P3, PT, R3, 0x79, !P0 ;  /* 0x000000790300780c */ /* 0x000fe40004761670 */
[----:B------:R-:W-:Y:S01]  /*4240*/  IADD3 R153, P5, R153, 0x80, RZ ;  /* 0x0000008099997810 */ /* 0x000fe20007fbe0ff */
[----:B------:R3:W-:Y:S01]  /*4250*/  @!P2 STG.E.U8 desc[UR36][R8.64+0x70], R89 ;  /* 0x000070590800a986 */ /* 0x0007e2000c101124 */
[C---:B------:R-:W-:Y:S02]  /*4260*/  ISETP.LT.OR P2, PT, R3.reuse, 0x79, !P1 ;  /* 0x000000790300780c */ /* 0x040fe40004f41670 */
[C---:B------:R-:W-:Y:S02]  /*4270*/  ISETP.LT.OR P0, PT, R3.reuse, 0x7a, !P0 ;  /* 0x0000007a0300780c */ /* 0x040fe40004701670 */
[----:B------:R-:W-:-:S02]  /*4280*/  ISETP.LT.OR P1, PT, R3, 0x7a, !P1 ;  /* 0x0000007a0300780c */ /* 0x000fc40004f21670 */
[----:B------:R-:W-:Y:S11]  /*4290*/  @P4 BRA `(.L_x_155) ;  /* 0x00000000000c4947 */ /* 0x000ff60003800000 */
[----:B--2---:R-:W3:Y:S02]  /*42a0*/  LDG.E.U8 R157, desc[UR36][R166.64+0x71] ;  /* 0x00007124a69d7981 */ /* 0x004ee4000c1e1100 */
[----:B---3--:R-:W-:-:S05]  /*42b0*/  PRMT R89, R157, 0x8880, RZ ;  /* 0x000088809d597816 */ /* 0x008fca00000000ff */
[----:B------:R-:W-:-:S07]  /*42c0*/  IMAD R22, R89, R156, RZ ;  /* 0x0000009c59167224 */ /* 0x000fce00078e02ff */
.L_x_155:
[----:B------:R-:W-:Y:S05]  /*42d0*/  BSYNC B1 ;  /* 0x0000000000017941 */ /* 0x000fea0003800000 */
.L_x_154:
[----:B------:R-:W-:Y:S01]  /*42e0*/  @!P4 IMAD R147, R147, R155, R22 ;  /* 0x0000009b9393c224 */ /* 0x000fe200078e0216 */
[----:B------:R-:W-:Y:S04]  /*42f0*/  BSSY B1, `(.L_x_156) ;  /* 0x0000006000017945 */ /* 0x000fe80003800000 */
[----:B------:R0:W-:Y:S01]  /*4300*/  @!P4 STG.E.U8 desc[UR36][R8.64+0x71], R147 ;  /* 0x000071930800c986 */ /* 0x0001e2000c101124 */
[----:B------:R-:W-:Y:S05]  /*4310*/  @P3 BRA `(.L_x_157) ;  /* 0x00000000000c3947 */ /* 0x000fea0003800000 */
[----:B--2---:R-:W3:Y:S02]  /*4320*/  LDG.E.U8 R157, desc[UR36][R162.64+0x78] ;  /* 0x00007824a29d7981 */ /* 0x004ee4000c1e1100 */
[----:B---3--:R-:W-:-:S05]  /*4330*/  PRMT R89, R157, 0x8880, RZ ;  /* 0x000088809d597816 */ /* 0x008fca00000000ff */
[----:B------:R-:W-:-:S07]  /*4340*/  IMAD R22, R89, R156, RZ ;  /* 0x0000009c59167224 */ /* 0x000fce00078e02ff */
.L_x_157:
[----:B------:R-:W-:Y:S05]  /*4350*/  BSYNC B1 ;  /* 0x0000000000017941 */ /* 0x000fea0003800000 */
.L_x_156:
[----:B---3--:R-:W-:Y:S01]  /*4360*/  @!P3 IMAD R89, R148, R155, R22 ;  /* 0x0000009b9459b224 */ /* 0x008fe200078e0216 */
[----:B------:R-:W-:Y:S01]  /*4370*/  BSSY B1, `(.L_x_158) ;  /* 0x0000007000017945 */ /* 0x000fe20003800000 */
[----:B----4-:R-:W-:-:S03]  /*4380*/  IMAD.X R91, RZ, RZ, R5, P5 ;  /* 0x000000ffff5b7224 */ /* 0x010fc600028e0605 */
[----:B------:R3:W-:Y:S01]  /*4390*/  @!P3 STG.E.U8 desc[UR36][R160.64+0x78], R89 ;  /* 0x00007859a000b986 */ /* 0x0007e2000c101124 */
[----:B------:R-:W-:Y:S05]  /*43a0*/  @P0 BRA `(.L_x_159) ;  /* 0x00000000000c0947 */ /* 0x000fea0003800000 */
[----:B--2---:R-:W2:Y:S02]  /*43b0*/  LDG.E.U8 R157, desc[UR36][R162.64+0x79] ;  /* 0x00007924a29d7981 */ /* 0x004ea4000c1e1100 */
[----:B--2---:R-:W-:-:S05]  /*43c0*/  PRMT R5, R157, 0x8880, RZ ;  /* 0x000088809d057816 */ /* 0x004fca00000000ff */
[----:B------:R-:W-:-:S07]  /*43d0*/  IMAD R22, R5, R156, RZ ;  /* 0x0000009c05167224 */ /* 0x000fce00078e02ff */
.L_x_159:
[----:B------:R-:W-:Y:S05]  /*43e0*/  BSYNC B1 ;  /* 0x0000000000017941 */ /* 0x000fea0003800000 */
.L_x_158:
[----:B------:R-:W-:Y:S01]  /*43f0*/  @!P0 IMAD R149, R149, R155, R22 ;  /* 0x0000009b95958224 */ /* 0x000fe200078e0216 */
[----:B------:R-:W-:Y:S01]  /*4400*/  BSSY B1, `(.L_x_160) ;  /* 0x0000007000017945 */ /* 0x000fe20003800000 */
[----:B------:R-:W-:-:S03]  /*4410*/  IMAD R4, R91, R158, RZ ;  /* 0x0000009e5b047224 */ /* 0x000fc600078e02ff */
[----:B------:R4:W-:Y:S01]  /*4420*/  @!P0 STG.E.U8 desc[UR36][R160.64+0x79], R149 ;  /* 0x00007995a0008986 */ /* 0x0009e2000c101124 */
[----:B------:R-:W-:Y:S05]  /*4430*/  @P2 BRA `(.L_x_161) ;  /* 0x00000000000c2947 */ /* 0x000fea0003800000 */
[----:B--2---:R-:W2:Y:S02]  /*4440*/  LDG.E.U8 R157, desc[UR36][R166.64+0x78] ;  /* 0x00007824a69d7981 */ /* 0x004ea4000c1e1100 */
[----:B--2---:R-:W-:-:S05]  /*4450*/  PRMT R5, R157, 0x8880, RZ ;  /* 0x000088809d057816 */ /* 0x004fca00000000ff */
[----:B------:R-:W-:-:S07]  /*4460*/  IMAD R22, R5, R156, RZ ;  /* 0x0000009c05167224 */ /* 0x000fce00078e02ff */
.L_x_161:
[----:B------:R-:W-:Y:S05]  /*4470*/  BSYNC B1 ;  /* 0x0000000000017941 */ /* 0x000fea0003800000 */
.L_x_160:
[----:B------:R-:W-:Y:S01]  /*4480*/  @!P2 IMAD R5, R150, R155, R22 ;  /* 0x0000009b9605a224 */ /* 0x000fe200078e0216 */
[----:B------:R-:W-:Y:S01]  /*4490*/  BSSY B1, `(.L_x_162) ;  /* 0x0000009000017945 */ /* 0x000fe20003800000 */
[C---:B---3--:R-:W-:Y:S02]  /*44a0*/  IMAD R89, R153.reuse, R159, R4 ;  /* 0x0000009f99597224 */ /* 0x048fe400078e0204 */
[CC--:B------:R-:W-:Y:S01]  /*44b0*/  IMAD.WIDE.U32 R164, R153.reuse, R158.reuse, R164 ;  /* 0x0000009e99a47225 */ /* 0x0c0fe200078e00a4 */
[----:B------:R3:W-:Y:S03]  /*44c0*/  @!P2 STG.E.U8 desc[UR36][R8.64+0x78], R5 ;  /* 0x000078050800a986 */ /* 0x0007e6000c101124 */
[----:B------:R-:W-:Y:S01]  /*44d0*/  IMAD.WIDE.U32 R158, R153, R158, R20 ;  /* 0x0000009e999e7225 */ /* 0x000fe200078e0014 */
[----:B------:R-:W-:Y:S06]  /*44e0*/  @P1 BRA `(.L_x_163) ;  /* 0x00000000000c1947 */ /* 0x000fec0003800000 */
[----:B--2---:R-:W3:Y:S02]  /*44f0*/  LDG.E.U8 R157, desc[UR36][R166.64+0x79] ;  /* 0x00007924a69d7981 */ /* 0x004ee4000c1e1100 */
[----:B---3--:R-:W-:-:S05]  /*4500*/  PRMT R5, R157, 0x8880, RZ ;  /* 0x000088809d057816 */ /* 0x008fca00000000ff */
[----:B------:R-:W-:-:S07]  /*4510*/  IMAD R22, R5, R156, RZ ;  /* 0x0000009c05167224 */ /* 0x000fce00078e02ff */
.L_x_163:
[----:B------:R-:W-:Y:S05]  /*4520*/  BSYNC B1 ;  /* 0x0000000000017941 */ /* 0x000fea0003800000 */
.L_x_162:
[----:B------:R-:W-:Y:S01]  /*4530*/  @!P1 IMAD R151, R151, R155, R22 ;  /* 0x0000009b97979224 */ /* 0x000fe200078e0216 */
[----:B------:R-:W-:Y:S01]  /*4540*/  ISETP.GE.AND P2, PT, R0, 0x81, PT ;  /* 0x000000810000780c */ /* 0x000fe20003f46270 */
[----:B------:R-:W-:Y:S01]  /*4550*/  BSSY B1, `(.L_x_164) ;  /* 0x000000c000017945 */ /* 0x000fe20003800000 */
[----:B------:R-:W-:Y:S02]  /*4560*/  IADD3 R4, P5, R158, R12, RZ ;  /* 0x0000000c9e047210 */ /* 0x000fe40007fbe0ff */
[----:B------:R0:W-:Y:S01]  /*4570*/  @!P1 STG.E.U8 desc[UR36][R8.64+0x79], R151 ;  /* 0x0000799708009986 */ /* 0x0001e2000c101124 */
[----:B------:R-:W-:Y:S02]  /*4580*/  ISETP.LT.OR P1, PT, R3, 0x1, !P2 ;  /* 0x000000010300780c */ /* 0x000fe40005721670 */
[----:B---3--:R-:W-:Y:S02]  /*4590*/  IADD3.X R5, R13, R159, R89, P5, !PT ;  /* 0x0000009f0d057210 */ /* 0x008fe40002ffe459 */
[----:B------:R-:W-:-:S02]  /*45a0*/  ISETP.GE.AND P0, PT, R0, 0x89, PT ;  /* 0x000000890000780c */ /* 0x000fc40003f06270 */
[----:B------:R-:W-:Y:S02]  /*45b0*/  IADD3 R12, P4, P3, R14, R12, R164 ;  /* 0x0000000c0e0c7210 */ /* 0x000fe40007b9e0a4 */
[----:B------:R-:W-:-:S05]  /*45c0*/  ISETP.LT.OR P5, PT, R3, 0x2, !P2 ;  /* 0x000000020300780c */ /* 0x000fca00057a1670 */
[----:B0-----:R-:W-:Y:S08]  /*45d0*/  @P1 BRA `(.L_x_165) ;  /* 0x00000000000c1947 */ /* 0x001ff00003800000 */
[----:B--2---:R-:W2:Y:S02]  /*45e0*/  LDG.E.U8 R157, desc[UR36][R4.64] ;  /* 0x00000024049d7981 */ /* 0x004ea4000c1e1100 */
[----:B--2---:R-:W-:-:S05]  /*45f0*/  PRMT R9, R157, 0x8880, RZ ;  /* 0x000088809d097816 */ /* 0x004fca00000000ff */
[----:B------:R-:W-:-:S07]  /*4600*/  IMAD R22, R9, R156, RZ ;  /* 0x0000009c09167224 */ /* 0x000fce00078e02ff */
.L_x_165:
[----:B------:R-:W-:Y:S05]  /*4610*/  BSYNC B1 ;  /* 0x0000000000017941 */ /* 0x000fea0003800000 */
.L_x_164:
[----:B------:R-:W-:Y:S01]  /*4620*/  @!P1 IMAD R9, R24, R155, R22 ;  /* 0x0000009b18099224 */ /* 0x000fe200078e0216 */
[----:B------:R-:W-:Y:S01]  /*4630*/  BSSY B1, `(.L_x_166) ;  /* 0x0000007000017945 */ /* 0x000fe20003800000 */
[----:B------:R-:W-:-:S03]  /*4640*/  IMAD.IADD R164, R89, 0x1, R165 ;  /* 0x0000000159a47824 */ /* 0x000fc600078e02a5 */
[----:B------:R0:W-:Y:S01]  /*4650*/  @!P1 STG.E.U8 desc[UR36][R6.64], R9 ;  /* 0x0000000906009986 */ /* 0x0001e2000c101124 */
[----:B------:R-:W-:Y:S05]  /*4660*/  @P5 BRA `(.L_x_167) ;  /* 0x00000000000c5947 */ /* 0x000fea0003800000 */
[----:B--2---:R-:W0:Y:S02]  /*4670*/  LDG.E.U8 R157, desc[UR36][R4.64+0x1] ;  /* 0x00000124049d7981 */ /* 0x004e24000c1e1100 */
[----:B0-----:R-:W-:-:S05]  /*4680*/  PRMT R9, R157, 0x8880, RZ ;  /* 0x000088809d097816 */ /* 0x001fca00000000ff */
[----:B------:R-:W-:-:S07]  /*4690*/  IMAD R22, R9, R156, RZ ;  /* 0x0000009c09167224 */ /* 0x000fce00078e02ff */
.L_x_167:
[----:B------:R-:W-:Y:S05]  /*46a0*/  BSYNC B1 ;  /* 0x0000000000017941 */ /* 0x000fea0003800000 */
.L_x_166:
[----:B------:R-:W-:Y:S01]  /*46b0*/  ISETP.LT.OR P1, PT, R3, 0x1, !P0 ;  /* 0x000000010300780c */ /* 0x000fe20004721670 */
[----:B------:R-:W-:Y:S01]  /*46c0*/  @!P5 IMAD R25, R25, R155, R22 ;  /* 0x0000009b1919d224 */ /* 0x000fe200078e0216 */
[----:B------:R-:W-:Y:S01]  /*46d0*/  BSSY B1, `(.L_x_168) ;  /* 0x000000a000017945 */ /* 0x000fe20003800000 */
[----:B------:R-:W-:Y:S02]  /*46e0*/  IADD3.X R13, R21, R13, R164, P4, P3 ;  /* 0x0000000d150d7210 */ /* 0x000fe400027e64a4 */
[C---:B------:R-:W-:Y:S01]  /*46f0*/  ISETP.LT.OR P4, PT, R3.reuse, 0x2, !P0 ;  /* 0x000000020300780c */ /* 0x040fe20004781670 */
[----:B------:R3:W-:Y:S01]  /*4700*/  @!P5 STG.E.U8 desc[UR36][R6.64+0x1], R25 ;  /* 0x000001190600d986 */ /* 0x0007e2000c101124 */
[C---:B------:R-:W-:Y:S02]  /*4710*/  ISETP.LT.OR P5, PT, R3.reuse, 0x9, !P2 ;  /* 0x000000090300780c */ /* 0x040fe400057a1670 */
[----:B------:R-:W-:-:S04]  /*4720*/  ISETP.LT.OR P3, PT, R3, 0xa, !P2 ;  /* 0x0000000a0300780c */ /* 0x000fc80005761670 */
[----:B------:R-:W-:Y:S09]  /*4730*/  @P1 BRA `(.L_x_169) ;  /* 0x00000000000c1947 */ /* 0x000ff20003800000 */
[----:B--2---:R-:W0:Y:S02]  /*4740*/  LDG.E.U8 R157, desc[UR36][R12.64] ;  /* 0x000000240c9d7981 */ /* 0x004e24000c1e1100 */
[----:B0-----:R-:W-:-:S05]  /*4750*/  PRMT R9, R157, 0x8880, RZ ;  /* 0x000088809d097816 */ /* 0x001fca00000000ff */
[----:B------:R-:W-:-:S07]  /*4760*/  IMAD R22, R9, R156, RZ ;  /* 0x0000009c09167224 */ /* 0x000fce00078e02ff */
.L_x_169:
[----:B------:R-:W-:Y:S05]  /*4770*/  BSYNC B1 ;  /* 0x0000000000017941 */ /* 0x000fea0003800000 */
.L_x_168:
[----:B0-----:R-:W-:Y:S01]  /*4780*/  @!P1 IMAD R9, R26, R155, R22 ;  /* 0x0000009b1a099224 */ /* 0x001fe200078e0216 */
[----:B------:R-:W-:Y:S04]  /*4790*/  BSSY B1, `(.L_x_170) ;  /* 0x0000006000017945 */ /* 0x000fe80003800000 */
[----:B------:R0:W-:Y:S01]  /*47a0*/  @!P1 STG.E.U8 desc[UR36][R10.64], R9 ;  /* 0x000000090a009986 */ /* 0x0001e2000c101124 */
[----:B------:R-:W-:Y:S05]  /*47b0*/  @P4 BRA `(.L_x_171) ;  /* 0x00000000000c4947 */ /* 0x000fea0003800000 */
[----:B--2---:R-:W0:Y:S02]  /*47c0*/  LDG.E.U8 R157, desc[UR36][R12.64+0x1] ;  /* 0x000001240c9d7981 */ /* 0x004e24000c1e1100 */
[----:B0-----:R-:W-:-:S05]  /*47d0*/  PRMT R9, R157, 0x8880, RZ ;  /* 0x000088809d097816 */ /* 0x001fca00000000ff */
[----:B------:R-:W-:-:S07]  /*47e0*/  IMAD R22, R9, R156, RZ ;  /* 0x0000009c09167224 */ /* 0x000fce00078e02ff */
.L_x_171:
[----:B------:R-:W-:Y:S05]  /*47f0*/  BSYNC B1 ;  /* 0x0000000000017941 */ /* 0x000fea0003800000 */
.L_x_170:
[----:B------:R-:W-:Y:S01]  /*4800*/  @!P4 IMAD R27, R27, R155, R22 ;  /* 0x0000009b1b1bc224 */ /* 0x000fe200078e0216 */
[----:B------:R-:W-:Y:S04]  /*4810*/  BSSY B1, `(.L_x_172) ;  /* 0x0000006000017945 */ /* 0x000fe80003800000 */
[----:B------:R0:W-:Y:S01]  /*4820*/  @!P4 STG.E.U8 desc[UR36][R10.64+0x1], R27 ;  /* 0x0000011b0a00c986 */ /* 0x0001e2000c101124 */
[----:B------:R-:W-:Y:S05]  /*4830*/  @P5 BRA `(.L_x_173) ;  /* 0x00000000000c5947 */ /* 0x000fea0003800000 */
[----:B--2---:R-:W0:Y:S02]  /*4840*/  LDG.E.U8 R157, desc[UR36][R4.64+0x8] ;  /* 0x00000824049d7981 */ /* 0x004e24000c1e1100 */
[----:B0-----:R-:W-:-:S05]  /*4850*/  PRMT R9, R157, 0x8880, RZ ;  /* 0x000088809d097816 */ /* 0x001fca00000000ff */
[----:B------:R-:W-:-:S07]  /*4860*/  IMAD R22, R9, R156, RZ ;  /* 0x0000009c09167224 */ /* 0x000fce00078e02ff */
.L_x_173:
[----:B------:R-:W-:Y:S05]  /*4870*/  BSYNC B1 ;  /* 0x0000000000017941 */ /* 0x000fea0003800000 */
.L_x_172:
[----:B0-----:R-:W-:Y:S01]  /*4880*/  @!P5 IMAD R9, R28, R155, R22 ;  /* 0x0000009b1c09d224 */ /* 0x001fe200078e0216 */
[----:B------:R-:W-:Y:S04]  /*4890*/  BSSY B1, `(.L_x_174) ;  /* 0x0000006000017945 */ /* 0x000fe80003800000 */
[----:B------:R0:W-:Y:S01]  /*48a0*/  @!P5 STG.E.U8 desc[UR36][R6.64+0x8], R9 ;  /* 0x000008090600d986 */ /* 0x0001e2000c101124 */
[----:B------:R-:W-:Y:S05]  /*48b0*/  @P3 BRA `(.L_x_175) ;  /* 0x00000000000c3947 */ /* 0x000fea0003800000 */
[----:B--2---:R-:W0:Y:S02]  /*48c0*/  LDG.E.U8 R157, desc[UR36][R4.64+0x9] ;  /* 0x00000924049d7981 */ /* 0x004e24000c1e1100 */
[----:B0-----:R-:W-:-:S05]  /*48d0*/  PRMT R9, R157, 0x8880, RZ ;  /* 0x000088809d097816 */ /* 0x001fca00000000ff */
[----:B------:R-:W-:-:S07]  /*48e0*/  IMAD R22, R9, R156, RZ ;  /* 0x0000009c09167224 */ /* 0x000fce00078e02ff */
.L_x_175:
[----:B------:R-:W-:Y:S05]  /*48f0*/  BSYNC B1 ;  /* 0x0000000000017941 */ /* 0x000fea0003800000 */
.L_x_174:
[----:B------:R-:W-:Y:S01]  /*4900*/  ISETP.LT.OR P5, PT, R3, 0x9, !P0 ;  /* 0x000000090300780c */ /* 0x000fe200047a1670 */
[----:B------:R-:W-:Y:S01]  /*4910*/  @!P3 IMAD R29, R29, R155, R22 ;  /* 0x0000009b1d1db224 */ /* 0x000fe200078e0216 */
[----:B------:R-:W-:Y:S01]  /*4920*/  BSSY B1, `(.L_x_176) ;  /* 0x0000009000017945 */ /* 0x000fe20003800000 */
[C---:B------:R-:W-:Y:S02]  /*4930*/  ISETP.LT.OR P4, PT, R3.reuse, 0xa, !P0 ;  /* 0x0000000a0300780c */ /* 0x040fe40004781670 */
[C---:B------:R-:W-:Y:S01]  /*4940*/  ISETP.LT.OR P1, PT, R3.reuse, 0x12, !P2 ;  /* 0x000000120300780c */ /* 0x040fe20005721670 */
[----:B------:R0:W-:Y:S01]  /*4950*/  @!P3 STG.E.U8 desc[UR36][R6.64+0x9], R29 ;  /* 0x0000091d0600b986 */ /* 0x0001e2000c101124 */
[----:B------:R-:W-:-:S06]  /*4960*/  ISETP.LT.OR P3, PT, R3, 0x11, !P2 ;  /* 0x000000110300780c */ /* 0x000fcc0005761670 */
[----:B------:R-:W-:Y:S07]  /*4970*/  @P5 BRA `(.L_x_177) ;  /* 0x00000000000c5947 */ /* 0x000fee0003800000 */
[----:B--2---:R-:W0:Y:S02]  /*4980*/  LDG.E.U8 R157, desc[UR36][R12.64+0x8] ;  /* 0x000008240c9d7981 */ /* 0x004e24000c1e1100 */
[----:B0-----:R-:W-:-:S05]  /*4990*/  PRMT R9, R157, 0x8880, RZ ;  /* 0x000088809d097816 */ /* 0x001fca00000000ff */
[----:B------:R-:W-:-:S07]  /*49a0*/  IMAD R22, R9, R156, RZ ;  /* 0x0000009c09167224 */ /* 0x000fce00078e02ff */
.L_x_177:
[----:B------:R-:W-:Y:S05]  /*49b0*/  BSYNC B1 ;  /* 0x0000000000017941 */ /* 0x000fea0003800000 */
.L_x_176:
[----:B0-----:R-:W-:Y:S01]  /*49c0*/  @!P5 IMAD R9, R30, R155, R22 ;  /* 0x0000009b1e09d224 */ /* 0x001fe200078e0216 */
[----:B------:R-:W-:Y:S04]  /*49d0*/  BSSY B1, `(.L_x_178) ;  /* 0x0000006000017945 */ /* 0x000fe80003800000 */
[----:B------:R0:W-:Y:S01]  /*49e0*/  @!P5 STG.E.U8 desc[UR36][R10.64+0x8], R9 ;  /* 0x000008090a00d986 */ /* 0x0001e2000c101124 */
[----:B------:R-:W-:Y:S05]  /*49f0*/  @P4 BRA `(.L_x_179) ;  /* 0x00000000000c4947 */ /* 0x000fea0003800000 */
[----:B--2---:R-:W0:Y:S02]  /*4a00*/  LDG.E.U8 R157, desc[UR36][R12.64+0x9] ;  /* 0x000009240c9d7981 */ /* 0x004e24000c1e1100 */
[----:B0-----:R-:W-:-:S05]  /*4a10*/  PRMT R9, R157, 0x8880, RZ ;  /* 0x000088809d097816 */ /* 0x001fca00000000ff */
[----:B------:R-:W-:-:S07]  /*4a20*/  IMAD R22, R9, R156, RZ ;  /* 0x0000009c09167224 */ /* 0x000fce00078e02ff */
.L_x_179:
[----:B------:R-:W-:Y:S05]  /*4a30*/  BSYNC B1 ;  /* 0x0000000000017941 */ /* 0x000fea0003800000 */
.L_x_178:
[----:B------:R-:W-:Y:S01]  /*4a40*/  @!P4 IMAD R31, R31, R155, R22 ;  /* 0x0000009b1f1fc224 */ /* 0x000fe200078e0216 */
[----:B------:R-:W-:Y:S04]  /*4a50*/  BSSY B1, `(.L_x_180) ;  /* 0x0000006000017945 */ /* 0x000fe80003800000 */
[----:B------:R0:W-:Y:S01]  /*4a60*/  @!P4 STG.E.U8 desc[UR36][R10.64+0x9], R31 ;  /* 0x0000091f0a00c986 */ /* 0x0001e2000c101124 */
[----:B------:R-:W-:Y:S05]  /*4a70*/  @P3 BRA `(.L_x_181) ;  /* 0x00000000000c3947 */ /* 0x000fea0003800000 */
[----:B--2---:R-:W0:Y:S02]  /*4a80*/  LDG.E.U8 R157, desc[UR36][R4.64+0x10] ;  /* 0x00001024049d7981 */ /* 0x004e24000c1e1100 */
[----:B0-----:R-:W-:-:S05]  /*4a90*/  PRMT R9, R157, 0x8880, RZ ;  /* 0x000088809d097816 */ /* 0x001fca00000000ff */
[----:B------:R-:W-:-:S07]  /*4aa0*/  IMAD R22, R9, R156, RZ ;  /* 0x0000009c09167224 */ /* 0x000fce00078e02ff */
.L_x_181:
[----:B------:R-:W-:Y:S05]  /*4ab0*/  BSYNC B1 ;  /* 0x0000000000017941 */ /* 0x000fea0003800000 */
.L_x_180:
[----:B0-----:R-:W-:Y:S01]  /*4ac0*/  @!P3 IMAD R9, R32, R155, R22 ;  /* 0x0000009b2009b224 */ /* 0x001fe200078e0216 */
[----:B------:R-:W-:Y:S04]  /*4ad0*/  BSSY B1, `(.L_x_182) ;  /* 0x0000006000017945 */ /* 0x000fe80003800000 */
[----:B------:R0:W-:Y:S01]  /*4ae0*/  @!P3 STG.E.U8 desc[UR36][R6.64+0x10], R9 ;  /* 0x000010090600b986 */ /* 0x0001e2000c101124 */
[----:B------:R-:W-:Y:S05]  /*4af0*/  @P1 BRA `(.L_x_183) ;  /* 0x00000000000c1947 */ /* 0x000fea0003800000 */
[----:B--2---:R-:W0:Y:S02]  /*4b00*/  LDG.E.U8 R157, desc[UR36][R4.64+0x11] ;  /* 0x00001124049d7981 */ /* 0x004e24000c1e1100 */
[----:B0-----:R-:W-:-:S05]  /*4b10*/  PRMT R9, R157, 0x8880, RZ ;  /* 0x000088809d097816 */ /* 0x001fca00000000ff */
[----:B------:R-:W-:-:S07]  /*4b20*/  IMAD R22, R9, R156, RZ ;  /* 0x0000009c09167224 */ /* 0x000fce00078e02ff */
.L_x_183:
[----:B------:R-:W-:Y:S05]  /*4b30*/  BSYNC B1 ;  /* 0x0000000000017941 */ /* 0x000fea0003800000 */
.L_x_182:
        /* <DEDUP_REMOVED lines=11> */
.L_x_185:
[----:B------:R-:W-:Y:S05]  /*4bf0*/  BSYNC B1 ;  /* 0x0000000000017941 */ /* 0x000fea0003800000 */
.L_x_184:
[----:B0-----:R-:W-:Y:S01]  /*4c00*/  @!P4 IMAD R9, R34, R155, R22 ;  /* 0x0000009b2209c224 */ /* 0x001fe200078e0216 */
[----:B------:R-:W-:Y:S04]  /*4c10*/  BSSY B1, `(.L_x_186) ;  /* 0x0000006000017945 */ /* 0x000fe80003800000 */
[----:B------:R0:W-:Y:S01]  /*4c20*/  @!P4 STG.E.U8 desc[UR36][R10.64+0x10], R9 ;  /* 0x000010090a00c986 */ /* 0x0001e2000c101124 */
[----:B------:R-:W-:Y:S05]  /*4c30*/  @P3 BRA `(.L_x_187) ;  /* 0x00000000000c3947 */ /* 0x000fea0003800000 */
[----:B--2---:R-:W0:Y:S02]  /*4c40*/  LDG.E.U8 R157, desc[UR36][R12.64+0x11] ;  /* 0x000011240c9d7981 */ /* 0x004e24000c1e1100 */
[----:B0-----:R-:W-:-:S05]  /*4c50*/  PRMT R9, R157, 0x8880, RZ ;  /* 0x000088809d097816 */ /* 0x001fca00000000ff */
[----:B------:R-:W-:-:S07]  /*4c60*/  IMAD R22, R9, R156, RZ ;  /* 0x0000009c09167224 */ /* 0x000fce00078e02ff */
.L_x_187:
[----:B------:R-:W-:Y:S05]  /*4c70*/  BSYNC B1 ;  /* 0x0000000000017941 */ /* 0x000fea0003800000 */
.L_x_186:
[----:B------:R-:W-:Y:S01]  /*4c80*/  @!P3 IMAD R35, R35, R155, R22 ;  /* 0x0000009b2323b224 */ /* 0x000fe200078e0216 */
[----:B------:R-:W-:Y:S04]  /*4c90*/  BSSY B1, `(.L_x_188) ;  /* 0x0000006000017945 */ /* 0x000fe80003800000 */
[----:B------:R0:W-:Y:S01]  /*4ca0*/  @!P3 STG.E.U8 desc[UR36][R10.64+0x11], R35 ;  /* 0x000011230a00b986 */ /* 0x0001e2000c101124 */
[----:B------:R-:W-:Y:S05]  /*4cb0*/  @P5 BRA `(.L_x_189) ;  /* 0x00000000000c5947 */ /* 0x000fea0003800000 */
[----:B--2---:R-:W0:Y:S02]  /*4cc0*/  LDG.E.U8 R157, desc[UR36][R4.64+0x18] ;  /* 0x00001824049d7981 */ /* 0x004e24000c1e1100 */
[----:B0-----:R-:W-:-:S05]  /*4cd0*/  PRMT R9, R157, 0x8880, RZ ;  /* 0x000088809d097816 */ /* 0x001fca00000000ff */
[----:B------:R-:W-:-:S07]  /*4ce0*/  IMAD R22, R9, R156, RZ ;  /* 0x0000009c09167224 */ /* 0x000fce00078e02ff */
.L_x_189:
[----:B------:R-:W-:Y:S05]  /*4cf0*/  BSYNC B1 ;  /* 0x0000000000017941 */ /* 0x000fea0003800000 */
.L_x_188:
[----:B0-----:R-:W-:Y:S01]  /*4d00*/  @!P5 IMAD R9, R36, R155, R22 ;  /* 0x0000009b2409d224 */ /* 0x001fe200078e0216 */
[----:B------:R-:W-:Y:S04]  /*4d10*/  BSSY B1, `(.L_x_190) ;  /* 0x0000006000017945 */ /* 0x000fe80003800000 */
[----:B------:R0:W-:Y:S01]  /*4d20*/  @!P5 STG.E.U8 desc[UR36][R6.64+0x18], R9 ;  /* 0x000018090600d986 */ /* 0x0001e2000c101124 */
[----:B------:R-:W-:Y:S05]  /*4d30*/  @P1 BRA `(.L_x_191) ;  /* 0x00000000000c1947 */ /* 0x000fea0003800000 */
[----:B--2---:R-:W0:Y:S02]  /*4d40*/  LDG.E.U8 R157, desc[UR36][R4.64+0x19] ;  /* 0x00001924049d7981 */ /* 0x004e24000c1e1100 */
[----:B0-----:R-:W-:-:S05]  /*4d50*/  PRMT R9, R157, 0x8880, RZ ;  /* 0x000088809d097816 */ /* 0x001fca00000000ff */
[----:B------:R-:W-:-:S07]  /*4d60*/  IMAD R22, R9, R156, RZ ;  /* 0x0000009c09167224 */ /* 0x000fce00078e02ff */
.L_x_191:
[----:B------:R-:W-:Y:S05]  /*4d70*/  BSYNC B1 ;  /* 0x0000000000017941 */ /* 0x000fea0003800000 */
.L_x_190:
        /* <DEDUP_REMOVED lines=11> */
.L_x_193:
[----:B------:R-:W-:Y:S05]  /*4e30*/  BSYNC B1 ;  /* 0x0000000000017941 */ /* 0x000fea0003800000 */
.L_x_192:
[----:B0-----:R-:W-:Y:S01]  /*4e40*/  @!P4 IMAD R9, R38, R155, R22 ;  /* 0x0000009b2609c224 */ /* 0x001fe200078e0216 */
[----:B------:R-:W-:Y:S04]  /*4e50*/  BSSY B1, `(.L_x_194) ;  /* 0x0000006000017945 */ /* 0x000fe80003800000 */
[----:B------:R0:W-:Y:S01]  /*4e60*/  @!P4 STG.E.U8 desc[UR36][R10.64+0x18], R9 ;  /* 0x000018090a00c986 */ /* 0x0001e2000c101124 */
[----:B------:R-:W-:Y:S05]  /*4e70*/  @P3 BRA `(.L_x_195) ;  /* 0x00000000000c3947 */ /* 0x000fea0003800000 */
[----:B--2---:R-:W0:Y:S02]  /*4e80*/  LDG.E.U8 R157, desc[UR36][R12.64+0x19] ;  /* 0x000019240c9d7981 */ /* 0x004e24000c1e1100 */
[----:B0-----:R-:W-:-:S05]  /*4e90*/  PRMT R9, R157, 0x8880, RZ ;  /* 0x000088809d097816 */ /* 0x001fca00000000ff */
[----:B------:R-:W-:-:S07]  /*4ea0*/  IMAD R22, R9, R156, RZ ;  /* 0x0000009c09167224 */ /* 0x000fce00078e02ff */
.L_x_195:
[----:B------:R-:W-:Y:S05]  /*4eb0*/  BSYNC B1 ;  /* 0x0000000000017941 */ /* 0x000fea0003800000 */
.L_x_194:
[----:B------:R-:W-:Y:S01]  /*4ec0*/  @!P3 IMAD R39, R39, R155, R22 ;  /* 0x0000009b2727b224 */ /* 0x000fe200078e0216 */
[----:B------:R-:W-:Y:S04]  /*4ed0*/  BSSY B1, `(.L_x_196) ;  /* 0x0000006000017945 */ /* 0x000fe80003800000 */
[----:B------:R0:W-:Y:S01]  /*4ee0*/  @!P3 STG.E.U8 desc[UR36][R10.64+0x19], R39 ;  /* 0x000019270a00b986 */ /* 0x0001e2000c101124 */
[----:B------:R-:W-:Y:S05]  /*4ef0*/  @P5 BRA `(.L_x_197) ;  /* 0x00000000000c5947 */ /* 0x000fea0003800000 */
[----:B--2---:R-:W0:Y:S02]  /*4f00*/  LDG.E.U8 R157, desc[UR36][R4.64+0x20] ;  /* 0x00002024049d7981 */ /* 0x004e24000c1e1100 */
[----:B0-----:R-:W-:-:S05]  /*4f10*/  PRMT R9, R157, 0x8880, RZ ;  /* 0x000088809d097816 */ /* 0x001fca00000000ff */
[----:B------:R-:W-:-:S07]  /*4f20*/  IMAD R22, R9, R156, RZ ;  /* 0x0000009c09167224 */ /* 0x000fce00078e02ff */
.L_x_197:
[----:B------:R-:W-:Y:S05]  /*4f30*/  BSYNC B1 ;  /* 0x0000000000017941 */ /* 0x000fea0003800000 */
.L_x_196:
[----:B0-----:R-:W-:Y:S01]  /*4f40*/  @!P5 IMAD R9, R40, R155, R22 ;  /* 0x0000009b2809d224 */ /* 0x001fe200078e0216 */
[----:B------:R-:W-:Y:S04]  /*4f50*/  BSSY B1, `(.L_x_198) ;  /* 0x0000006000017945 */ /* 0x000fe80003800000 */
[----:B------:R0:W-:Y:S01]  /*4f60*/  @!P5 STG.E.U8 desc[UR36][R6.64+0x20], R9 ;  /* 0x000020090600d986 */ /* 0x0001e2000c101124 */
[----:B------:R-:W-:Y:S05]  /*4f70*/  @P1 BRA `(.L_x_199) ;  /* 0x00000000000c1947 */ /* 0x000fea0003800000 */
[----:B--2---:R-:W0:Y:S02]  /*4f80*/  LDG.E.U8 R157, desc[UR36][R4.64+0x21] ;  /* 0x00002124049d7981 */ /* 0x004e24000c1e1100 */
[----:B0-----:R-:W-:-:S05]  /*4f90*/  PRMT R9, R157, 0x8880, RZ ;  /* 0x000088809d097816 */ /* 0x001fca00000000ff */
[----:B------:R-:W-:-:S07]  /*4fa0*/  IMAD R22, R9, R156, RZ ;  /* 0x0000009c09167224 */ /* 0x000fce00078e02ff */
.L_x_199:
[----:B------:R-:W-:Y:S05]  /*4fb0*/  BSYNC B1 ;  /* 0x0000000000017941 */ /* 0x000fea0003800000 */
.L_x_198:
        /* <DEDUP_REMOVED lines=11> */
.L_x_201:
[----:B------:R-:W-:Y:S05]  /*5070*/  BSYNC B1 ;  /* 0x0000000000017941 */ /* 0x000fea0003800000 */
.L_x_200:
[----:B0-----:R-:W-:Y:S01]  /*5080*/  @!P4 IMAD R9, R42, R155, R22 ;  /* 0x0000009b2a09c224 */ /* 0x001fe200078e0216 */
[----:B------:R-:W-:Y:S04]  /*5090*/  BSSY B1, `(.L_x_202) ;  /* 0x0000006000017945 */ /* 0x000fe80003800000 */
[----:B------:R0:W-:Y:S01]  /*50a0*/  @!P4 STG.E.U8 desc[UR36][R10.64+0x20], R9 ;  /* 0x000020090a00c986 */ /* 0x0001e2000c101124 */
[----:B------:R-:W-:Y:S05]  /*50b0*/  @P3 BRA `(.L_x_203) ;  /* 0x00000000000c3947 */ /* 0x000fea0003800000 */
[----:B--2---:R-:W0:Y:S02]  /*50c0*/  LDG.E.U8 R157, desc[UR36][R12.64+0x21] ;  /* 0x000021240c9d7981 */ /* 0x004e24000c1e1100 */
[----:B0-----:R-:W-:-:S05]  /*50d0*/  PRMT R9, R157, 0x8880, RZ ;  /* 0x000088809d097816 */ /* 0x001fca00000000ff */
[----:B------:R-:W-:-:S07]  /*50e0*/  IMAD R22, R9, R156, RZ ;  /* 0x0000009c09167224 */ /* 0x000fce00078e02ff */
.L_x_203:
[----:B------:R-:W-:Y:S05]  /*50f0*/  BSYNC B1 ;  /* 0x0000000000017941 */ /* 0x000fea0003800000 */
.L_x_202:
[----:B------:R-:W-:Y:S01]  /*5100*/  @!P3 IMAD R43, R43, R155, R22 ;  /* 0x0000009b2b2bb224 */ /* 0x000fe200078e0216 */
[----:B------:R-:W-:Y:S04]  /*5110*/  BSSY B1, `(.L_x_204) ;  /* 0x0000006000017945 */ /* 0x000fe80003800000 */
[----:B------:R0:W-:Y:S01]  /*5120*/  @!P3 STG.E.U8 desc[UR36][R10.64+0x21], R43 ;  /* 0x0000212b0a00b986 */ /* 0x0001e2000c101124 */
[----:B------:R-:W-:Y:S05]  /*5130*/  @P5 BRA `(.L_x_205) ;  /* 0x00000000000c5947 */ /* 0x000fea0003800000 */
[----:B--2---:R-:W0:Y:S02]  /*5140*/  LDG.E.U8 R157, desc[UR36][R4.64+0x28] ;  /* 0x00002824049d7981 */ /* 0x004e24000c1e1100 */
[----:B0-----:R-:W-:-:S05]  /*5150*/  PRMT R9, R157, 0x8880, RZ ;  /* 0x000088809d097816 */ /* 0x001fca00000000ff */
[----:B------:R-:W-:-:S07]  /*5160*/  IMAD R22, R9, R156, RZ ;  /* 0x0000009c09167224 */ /* 0x000fce00078e02ff */
.L_x_205:
[----:B------:R-:W-:Y:S05]  /*5170*/  BSYNC B1 ;  /* 0x0000000000017941 */ /* 0x000fea0003800000 */
.L_x_204:
[----:B0-----:R-:W-:Y:S01]  /*5180*/  @!P5 IMAD R9, R44, R155, R22 ;  /* 0x0000009b2c09d224 */ /* 0x001fe200078e0216 */
[----:B------:R-:W-:Y:S04]  /*5190*/  BSSY B1, `(.L_x_206) ;  /* 0x0000006000017945 */ /* 0x000fe80003800000 */
[----:B------:R0:W-:Y:S01]  /*51a0*/  @!P5 STG.E.U8 desc[UR36][R6.64+0x28], R9 ;  /* 0x000028090600d986 */ /* 0x0001e2000c101124 */
[----:B------:R-:W-:Y:S05]  /*51b0*/  @P1 BRA `(.L_x_207) ;  /* 0x00000000000c1947 */ /* 0x000fea0003800000 */
[----:B--2---:R-:W0:Y:S02]  /*51c0*/  LDG.E.U8 R157, desc[UR36][R4.64+0x29] ;  /* 0x00002924049d7981 */ /* 0x004e24000c1e1100 */
[----:B0-----:R-:W-:-:S05]  /*51d0*/  PRMT R9, R157, 0x8880, RZ ;  /* 0x000088809d097816 */ /* 0x001fca00000000ff */
[----:B------:R-:W-:-:S07]  /*51e0*/  IMAD R22, R9, R156, RZ ;  /* 0x0000009c09167224 */ /* 0x000fce00078e02ff */
.L_x_207:
[----:B------:R-:W-:Y:S05]  /*51f0*/  BSYNC B1 ;  /* 0x0000000000017941 */ /* 0x000fea0003800000 */
.L_x_206:
        /* <DEDUP_REMOVED lines=11> */
.L_x_209:
[----:B------:R-:W-:Y:S05]  /*52b0*/  BSYNC B1 ;  /* 0x0000000000017941 */ /* 0x000fea0003800000 */
.L_x_208:
[----:B0-----:R-:W-:Y:S01]  /*52c0*/  @!P4 IMAD R9, R46, R155, R22 ;  /* 0x0000009b2e09c224 */ /* 0x001fe200078e0216 */
[----:B------:R-:W-:Y:S04]  /*52d0*/  BSSY B1, `(.L_x_210) ;  /* 0x0000006000017945 */ /* 0x000fe80003800000 */
[----:B------:R0:W-:Y:S01]  /*52e0*/  @!P4 STG.E.U8 desc[UR36][R10.64+0x28], R9 ;  /* 0x000028090a00c986 */ /* 0x0001e2000c101124 */
[----:B------:R-:W-:Y:S05]  /*52f0*/  @P3 BRA `(.L_x_211) ;  /* 0x00000000000c3947 */ /* 0x000fea0003800000 */
[----:B--2---:R-:W0:Y:S02]  /*5300*/  LDG.E.U8 R157, desc[UR36][R12.64+0x29] ;  /* 0x000029240c9d7981 */ /* 0x004e24000c1e1100 */
[----:B0-----:R-:W-:-:S05]  /*5310*/  PRMT R9, R157, 0x8880, RZ ;  /* 0x000088809d097816 */ /* 0x001fca00000000ff */
[----:B------:R-:W-:-:S07]  /*5320*/  IMAD R22, R9, R156, RZ ;  /* 0x0000009c09167224 */ /* 0x000fce00078e02ff */
.L_x_211:
[----:B------:R-:W-:Y:S05]  /*5330*/  BSYNC B1 ;  /* 0x0000000000017941 */ /* 0x000fea0003800000 */
.L_x_210:
[----:B------:R-:W-:Y:S01]  /*5340*/  @!P3 IMAD R47, R47, R155, R22 ;  /* 0x0000009b2f2fb224 */ /* 0x000fe200078e0216 */
[----:B------:R-:W-:Y:S04]  /*5350*/  BSSY B1, `(.L_x_212) ;  /* 0x0000006000017945 */ /* 0x000fe80003800000 */
[----:B------:R0:W-:Y:S01]  /*5360*/  @!P3 STG.E.U8 desc[UR36][R10.64+0x29], R47 ;  /* 0x0000292f0a00b986 */ /* 0x0001e2000c101124 */
[----:B------:R-:W-:Y:S05]  /*5370*/  @P5 BRA `(.L_x_213) ;  /* 0x00000000000c5947 */ /* 0x000fea0003800000 */
[----:B--2---:R-:W0:Y:S02]  /*5380*/  LDG.E.U8 R157, desc[UR36][R4.64+0x30] ;  /* 0x00003024049d7981 */ /* 0x004e24000c1e1100 */
[----:B0-----:R-:W-:-:S05]  /*5390*/  PRMT R9, R157, 0x8880, RZ ;  /* 0x000088809d097816 */ /* 0x001fca00000000ff */
[----:B------:R-:W-:-:S07]  /*53a0*/  IMAD R22, R9, R156, RZ ;  /* 0x0000009c09167224 */ /* 0x000fce00078e02ff */
.L_x_213:
[----:B------:R-:W-:Y:S05]  /*53b0*/  BSYNC B1 ;  /* 0x0000000000017941 */ /* 0x000fea0003800000 */
.L_x_212:
[----:B0-----:R-:W-:Y:S01]  /*53c0*/  @!P5 IMAD R9, R48, R155, R22 ;  /* 0x0000009b3009d224 */ /* 0x001fe200078e0216 */
[----:B------:R-:W-:Y:S04]  /*53d0*/  BSSY B1, `(.L_x_214) ;  /* 0x0000006000017945 */ /* 0x000fe80003800000 */
[----:B------:R0:W-:Y:S01]  /*53e0*/  @!P5 STG.E.U8 desc[UR36][R6.64+0x30], R9 ;  /* 0x000030090600d986 */ /* 0x0001e2000c101124 */
[----:B------:R-:W-:Y:S05]  /*53f0*/  @P1 BRA `(.L_x_215) ;  /* 0x00000000000c1947 */ /* 0x000fea0003800000 */
[----:B--2---:R-:W0:Y:S02]  /*5400*/  LDG.E.U8 R157, desc[UR36][R4.64+0x31] ;  /* 0x00003124049d7981 */ /* 0x004e24000c1e1100 */
[----:B0-----:R-:W-:-:S05]  /*5410*/  PRMT R9, R157, 0x8880, RZ ;  /* 0x000088809d097816 */ /* 0x001fca00000000ff */
[----:B------:R-:W-:-:S07]  /*5420*/  IMAD R22, R9, R156, RZ ;  /* 0x0000009c09167224 */ /* 0x000fce00078e02ff */
.L_x_215:
[----:B------:R-:W-:Y:S05]  /*5430*/  BSYNC B1 ;  /* 0x0000000000017941 */ /* 0x000fea0003800000 */
.L_x_214:
        /* <DEDUP_REMOVED lines=11> */
.L_x_217:
[----:B------:R-:W-:Y:S05]  /*54f0*/  BSYNC B1 ;  /* 0x0000000000017941 */ /* 0x000fea0003800000 */
.L_x_216:
[----:B0-----:R-:W-:Y:S01]  /*5500*/  @!P4 IMAD R9, R50, R155, R22 ;  /* 0x0000009b3209c224 */ /* 0x001fe200078e0216 */
[----:B------:R-:W-:Y:S04]  /*5510*/  BSSY B1, `(.L_x_218) ;  /* 0x0000006000017945 */ /* 0x000fe80003800000 */
[----:B------:R0:W-:Y:S01]  /*5520*/  @!P4 STG.E.U8 desc[UR36][R10.64+0x30], R9 ;  /* 0x000030090a00c986 */ /* 0x0001e2000c101124 */
[----:B------:R-:W-:Y:S05]  /*5530*/  @P3 BRA `(.L_x_219) ;  /* 0x00000000000c3947 */ /* 0x000fea0003800000 */
[----:B--2---:R-:W0:Y:S02]  /*5540*/  LDG.E.U8 R157, desc[UR36][R12.64+0x31] ;  /* 0x000031240c9d7981 */ /* 0x004e24000c1e1100 */
[----:B0-----:R-:W-:-:S05]  /*5550*/  PRMT R9, R157, 0x8880, RZ ;  /* 0x000088809d097816 */ /* 0x001fca00000000ff */
[----:B------:R-:W-:-:S07]  /*5560*/  IMAD R22, R9, R156, RZ ;  /* 0x0000009c09167224 */ /* 0x000fce00078e02ff */
.L_x_219:
[----:B------:R-:W-:Y:S05]  /*5570*/  BSYNC B1 ;  /* 0x0000000000017941 */ /* 0x000fea0003800000 */
.L_x_218:
[----:B------:R-:W-:Y:S01]  /*5580*/  @!P3 IMAD R51, R51, R155, R22 ;  /* 0x0000009b3333b224 */ /* 0x000fe200078e0216 */
[----:B------:R-:W-:Y:S04]  /*5590*/  BSSY B1, `(.L_x_220) ;  /* 0x0000006000017945 */ /* 0x000fe80003800000 */
[----:B------:R0:W-:Y:S01]  /*55a0*/  @!P3 STG.E.U8 desc[UR36][R10.64+0x31], R51 ;  /* 0x000031330a00b986 */ /* 0x0001e2000c101124 */
[----:B------:R-:W-:Y:S05]  /*55b0*/  @P5 BRA `(.L_x_221) ;  /* 0x00000000000c5947 */ /* 0x000fea0003800000 */
[----:B--2---:R-:W0:Y:S02]  /*55c0*/  LDG.E.U8 R157, desc[UR36][R4.64+0x38] ;  /* 0x00003824049d7981 */ /* 0x004e24000c1e1100 */
[----:B0-----:R-:W-:-:S05]  /*55d0*/  PRMT R9, R157, 0x8880, RZ ;  /* 0x000088809d097816 */ /* 0x001fca00000000ff */
[----:B------:R-:W-:-:S07]  /*55e0*/  IMAD R22, R9, R156, RZ ;  /* 0x0000009c09167224 */ /* 0x000fce00078e02ff */
.L_x_221:
[----:B------:R-:W-:Y:S05]  /*55f0*/  BSYNC B1 ;  /* 0x0000000000017941 */ /* 0x000fea0003800000 */
.L_x_220:
[----:B0-----:R-:W-:Y:S01]  /*5600*/  @!P5 IMAD R9, R52, R155, R22 ;  /* 0x0000009b3409d224 */ /* 0x001fe200078e0216 */
[----:B------:R-:W-:Y:S04]  /*5610*/  BSSY B1, `(.L_x_222) ;  /* 0x0000006000017945 */ /* 0x000fe80003800000 */
[----:B------:R0:W-:Y:S01]  /*5620*/  @!P5 STG.E.U8 desc[UR36][R6.64+0x38], R9 ;  /* 0x000038090600d986 */ /* 0x0001e2000c101124 */
[----:B------:R-:W-:Y:S05]  /*5630*/  @P1 BRA `(.L_x_223) ;  /* 0x00000000000c1947 */ /* 0x000fea0003800000 */
[----:B--2---:R-:W0:Y:S02]  /*5640*/  LDG.E.U8 R157, desc[UR36][R4.64+0x39] ;  /* 0x00003924049d7981 */ /* 0x004e24000c1e1100 */
[----:B0-----:R-:W-:-:S05]  /*5650*/  PRMT R9, R157, 0x8880, RZ ;  /* 0x000088809d097816 */ /* 0x001fca00000000ff */
[----:B------:R-:W-:-:S07]  /*5660*/  IMAD R22, R9, R156, RZ ;  /* 0x0000009c09167224 */ /* 0x000fce00078e02ff */
.L_x_223:
[----:B------:R-:W-:Y:S05]  /*5670*/  BSYNC B1 ;  /* 0x0000000000017941 */ /* 0x000fea0003800000 */
.L_x_222:
        /* <DEDUP_REMOVED lines=11> */
.L_x_225:
[----:B------:R-:W-:Y:S05]  /*5730*/  BSYNC B1 ;  /* 0x0000000000017941 */ /* 0x000fea0003800000 */
.L_x_224:
[----:B0-----:R-:W-:Y:S01]  /*5740*/  @!P4 IMAD R9, R54, R155, R22 ;  /* 0x0000009b3609c224 */ /* 0x001fe200078e0216 */
[----:B------:R-:W-:Y:S04]  /*5750*/  BSSY B1, `(.L_x_226) ;  /* 0x0000006000017945 */ /* 0x000fe80003800000 */
[----:B------:R0:W-:Y:S01]  /*5760*/  @!P4 STG.E.U8 desc[UR36][R10.64+0x38], R9 ;  /* 0x000038090a00c986 */ /* 0x0001e2000c101124 */
[----:B------:R-:W-:Y:S05]  /*5770*/  @P3 BRA `(.L_x_227) ;  /* 0x00000000000c3947 */ /* 0x000fea0003800000 */
[----:B--2---:R-:W0:Y:S02]  /*5780*/  LDG.E.U8 R157, desc[UR36][R12.64+0x39] ;  /* 0x000039240c9d7981 */ /* 0x004e24000c1e1100 */
[----:B0-----:R-:W-:-:S05]  /*5790*/  PRMT R9, R157, 0x8880, RZ ;  /* 0x000088809d097816 */ /* 0x001fca00000000ff */
[----:B------:R-:W-:-:S07]  /*57a0*/  IMAD R22, R9, R156, RZ ;  /* 0x0000009c09167224 */ /* 0x000fce00078e02ff */
.L_x_227:
[----:B------:R-:W-:Y:S05]  /*57b0*/  BSYNC B1 ;  /* 0x0000000000017941 */ /* 0x000fea0003800000 */
.L_x_226:
[----:B------:R-:W-:Y:S01]  /*57c0*/  @!P3 IMAD R55, R55, R155, R22 ;  /* 0x0000009b3737b224 */ /* 0x000fe200078e0216 */
[----:B------:R-:W-:Y:S04]  /*57d0*/  BSSY B1, `(.L_x_228) ;  /* 0x0000006000017945 */ /* 0x000fe80003800000 */
[----:B------:R0:W-:Y:S01]  /*57e0*/  @!P3 STG.E.U8 desc[UR36][R10.64+0x39], R55 ;  /* 0x000039370a00b986 */ /* 0x0001e2000c101124 */
[----:B------:R-:W-:Y:S05]  /*57f0*/  @P5 BRA `(.L_x_229) ;  /* 0x00000000000c5947 */ /* 0x000fea0003800000 */
[----:B--2---:R-:W0:Y:S02]  /*5800*/  LDG.E.U8 R157, desc[UR36][R4.64+0x40] ;  /* 0x00004024049d7981 */ /* 0x004e24000c1e1100 */
[----:B0-----:R-:W-:-:S05]  /*5810*/  PRMT R9, R157, 0x8880, RZ ;  /* 0x000088809d097816 */ /* 0x001fca00000000ff */
[----:B------:R-:W-:-:S07]  /*5820*/  IMAD R22, R9, R156, RZ ;  /* 0x0000009c09167224 */ /* 0x000fce00078e02ff */
.L_x_229:
[----:B------:R-:W-:Y:S05]  /*5830*/  BSYNC B1 ;  /* 0x0000000000017941 */ /* 0x000fea0003800000 */
.L_x_228:
[----:B0-----:R-:W-:Y:S01]  /*5840*/  @!P5 IMAD R9, R56, R155, R22 ;  /* 0x0000009b3809d224 */ /* 0x001fe200078e0216 */
[----:B------:R-:W-:Y:S04]  /*5850*/  BSSY B1, `(.L_x_230) ;  /* 0x0000006000017945 */ /* 0x000fe80003800000 */
[----:B------:R0:W-:Y:S01]  /*5860*/  @!P5 STG.E.U8 desc[UR36][R6.64+0x40], R9 ;  /* 0x000040090600d986 */ /* 0x0001e2000c101124 */
[----:B------:R-:W-:Y:S05]  /*5870*/  @P1 BRA `(.L_x_231) ;  /* 0x00000000000c1947 */ /* 0x000fea0003800000 */
[----:B--2---:R-:W0:Y:S02]  /*5880*/  LDG.E.U8 R157, desc[UR36][R4.64+0x41] ;  /* 0x00004124049d7981 */ /* 0x004e24000c1e1100 */
[----:B0-----:R-:W-:-:S05]  /*5890*/  PRMT R9, R157, 0x8880, RZ ;  /* 0x000088809d097816 */ /* 0x001fca00000000ff */
[----:B------:R-:W-:-:S07]  /*58a0*/  IMAD R22, R9, R156, RZ ;  /* 0x0000009c09167224 */ /* 0x000fce00078e02ff */
.L_x_231:
[----:B------:R-:W-:Y:S05]  /*58b0*/  BSYNC B1 ;  /* 0x0000000000017941 */ /* 0x000fea0003800000 */
.L_x_230:
        /* <DEDUP_REMOVED lines=11> */
.L_x_233:
[----:B------:R-:W-:Y:S05]  /*5970*/  BSYNC B1 ;  /* 0x0000000000017941 */ /* 0x000fea0003800000 */
.L_x_232:
[----:B0-----:R-:W-:Y:S01]  /*5980*/  @!P4 IMAD R9, R58, R155, R22 ;  /* 0x0000009b3a09c224 */ /* 0x001fe200078e0216 */
[----:B------:R-:W-:Y:S04]  /*5990*/  BSSY B1, `(.L_x_234) ;  /* 0x0000006000017945 */ /* 0x000fe80003800000 */
[----:B------:R0:W-:Y:S01]  /*59a0*/  @!P4 STG.E.U8 desc[UR36][R10.64+0x40], R9 ;  /* 0x000040090a00c986 */ /* 0x0001e2000c101124 */
[----:B------:R-:W-:Y:S05]  /*59b0*/  @P3 BRA `(.L_x_235) ;  /* 0x00000000000c3947 */ /* 0x000fea0003800000 */
[----:B--2---:R-:W0:Y:S02]  /*59c0*/  LDG.E.U8 R157, desc[UR36][R12.64+0x41] ;  /* 0x000041240c9d7981 */ /* 0x004e24000c1e1100 */
[----:B0-----:R-:W-:-:S05]  /*59d0*/  PRMT R9, R157, 0x8880, RZ ;  /* 0x000088809d097816 */ /* 0x001fca00000000ff */
[----:B------:R-:W-:-:S07]  /*59e0*/  IMAD R22, R9, R156, RZ ;  /* 0x0000009c09167224 */ /* 0x000fce00078e02ff */
.L_x_235:
[----:B------:R-:W-:Y:S05]  /*59f0*/  BSYNC B1 ;  /* 0x0000000000017941 */ /* 0x000fea0003800000 */
.L_x_234:
[----:B------:R-:W-:Y:S01]  /*5a00*/  @!P3 IMAD R59, R59, R155, R22 ;  /* 0x0000009b3b3bb224 */ /* 0x000fe200078e0216 */
[----:B------:R-:W-:Y:S04]  /*5a10*/  BSSY B1, `(.L_x_236) ;  /* 0x0000006000017945 */ /* 0x000fe80003800000 */
[----:B------:R0:W-:Y:S01]  /*5a20*/  @!P3 STG.E.U8 desc[UR36][R10.64+0x41], R59 ;  /* 0x0000413b0a00b986 */ /* 0x0001e2000c101124 */
[----:B------:R-:W-:Y:S05]  /*5a30*/  @P5 BRA `(.L_x_237) ;  /* 0x00000000000c5947 */ /* 0x000fea0003800000 */
[----:B--2---:R-:W0:Y:S02]  /*5a40*/  LDG.E.U8 R157, desc[UR36][R4.64+0x48] ;  /* 0x00004824049d7981 */ /* 0x004e24000c1e1100 */
[----:B0-----:R-:W-:-:S05]  /*5a50*/  PRMT R9, R157, 0x8880, RZ ;  /* 0x000088809d097816 */ /* 0x001fca00000000ff */
[----:B------:R-:W-:-:S07]  /*5a60*/  IMAD R22, R9, R156, RZ ;  /* 0x0000009c09167224 */ /* 0x000fce00078e02ff */
.L_x_237:
[----:B------:R-:W-:Y:S05]  /*5a70*/  BSYNC B1 ;  /* 0x0000000000017941 */ /* 0x000fea0003800000 */
.L_x_236:
[----:B0-----:R-:W-:Y:S01]  /*5a80*/  @!P5 IMAD R9, R60, R155, R22 ;  /* 0x0000009b3c09d224 */ /* 0x001fe200078e0216 */
[----:B------:R-:W-:Y:S04]  /*5a90*/  BSSY B1, `(.L_x_238) ;  /* 0x0000006000017945 */ /* 0x000fe80003800000 */
[----:B------:R0:W-:Y:S01]  /*5aa0*/  @!P5 STG.E.U8 desc[UR36][R6.64+0x48], R9 ;  /* 0x000048090600d986 */ /* 0x0001e2000c101124 */
[----:B------:R-:W-:Y:S05]  /*5ab0*/  @P1 BRA `(.L_x_239) ;  /* 0x00000000000c1947 */ /* 0x000fea0003800000 */
[----:B--2---:R-:W0:Y:S02]  /*5ac0*/  LDG.E.U8 R157, desc[UR36][R4.64+0x49] ;  /* 0x00004924049d7981 */ /* 0x004e24000c1e1100 */
[----:B0-----:R-:W-:-:S05]  /*5ad0*/  PRMT R9, R157, 0x8880, RZ ;  /* 0x000088809d097816 */ /* 0x001fca00000000ff */
[----:B------:R-:W-:-:S07]  /*5ae0*/  IMAD R22, R9, R156, RZ ;  /* 0x0000009c09167224 */ /* 0x000fce00078e02ff */
.L_x_239:
[----:B------:R-:W-:Y:S05]  /*5af0*/  BSYNC B1 ;  /* 0x0000000000017941 */ /* 0x000fea0003800000 */
.L_x_238:
        /* <DEDUP_REMOVED lines=11> */
.L_x_241:
[----:B------:R-:W-:Y:S05]  /*5bb0*/  BSYNC B1 ;  /* 0x0000000000017941 */ /* 0x000fea0003800000 */
.L_x_240:
[----:B0-----:R-:W-:Y:S01]  /*5bc0*/  @!P4 IMAD R9, R62, R155, R22 ;  /* 0x0000009b3e09c224 */ /* 0x001fe200078e0216 */
[----:B------:R-:W-:Y:S04]  /*5bd0*/  BSSY B1, `(.L_x_242) ;  /* 0x0000006000017945 */ /* 0x000fe80003800000 */
[----:B------:R0:W-:Y:S01]  /*5be0*/  @!P4 STG.E.U8 desc[UR36][R10.64+0x48], R9 ;  /* 0x000048090a00c986 */ /* 0x0001e2000c101124 */
[----:B------:R-:W-:Y:S05]  /*5bf0*/  @P3 BRA `(.L_x_243) ;  /* 0x00000000000c3947 */ /* 0x000fea0003800000 */
[----:B--2---:R-:W0:Y:S02]  /*5c00*/  LDG.E.U8 R157, desc[UR36][R12.64+0x49] ;  /* 0x000049240c9d7981 */ /* 0x004e24000c1e1100 */
[----:B0-----:R-:W-:-:S05]  /*5c10*/  PRMT R9, R157, 0x8880, RZ ;  /* 0x000088809d097816 */ /* 0x001fca00000000ff */
[----:B------:R-:W-:-:S07]  /*5c20*/  IMAD R22, R9, R156, RZ ;  /* 0x0000009c09167224 */ /* 0x000fce00078e02ff */
.L_x_243:
[----:B------:R-:W-:Y:S05]  /*5c30*/  BSYNC B1 ;  /* 0x0000000000017941 */ /* 0x000fea0003800000 */
.L_x_242:
[----:B------:R-:W-:Y:S01]  /*5c40*/  @!P3 IMAD R63, R63, R155, R22 ;  /* 0x0000009b3f3fb224 */ /* 0x000fe200078e0216 */
[----:B------:R-:W-:Y:S04]  /*5c50*/  BSSY B1, `(.L_x_244) ;  /* 0x0000006000017945 */ /* 0x000fe80003800000 */
[----:B------:R0:W-:Y:S01]  /*5c60*/  @!P3 STG.E.U8 desc[UR36][R10.64+0x49], R63 ;  /* 0x0000493f0a00b986 */ /* 0x0001e2000c101124 */
[----:B------:R-:W-:Y:S05]  /*5c70*/  @P5 BRA `(.L_x_245) ;  /* 0x00000000000c5947 */ /* 0x000fea0003800000 */
[----:B--2---:R-:W0:Y:S02]  /*5c80*/  LDG.E.U8 R157, desc[UR36][R4.64+0x50] ;  /* 0x00005024049d7981 */ /* 0x004e24000c1e1100 */
[----:B0-----:R-:W-:-:S05]  /*5c90*/  PRMT R9, R157, 0x8880, RZ ;  /* 0x000088809d097816 */ /* 0x001fca00000000ff */
[----:B------:R-:W-:-:S07]  /*5ca0*/  IMAD R22, R9, R156, RZ ;  /* 0x0000009c09167224 */ /* 0x000fce00078e02ff */
.L_x_245:
[----:B------:R-:W-:Y:S05]  /*5cb0*/  BSYNC B1 ;  /* 0x0000000000017941 */ /* 0x000fea0003800000 */
.L_x_244:
[----:B0-----:R-:W-:Y:S01]  /*5cc0*/  @!P5 IMAD R9, R64, R155, R22 ;  /* 0x0000009b4009d224 */ /* 0x001fe200078e0216 */
[----:B------:R-:W-:Y:S04]  /*5cd0*/  BSSY B1, `(.L_x_246) ;  /* 0x0000006000017945 */ /* 0x000fe80003800000 */
[----:B------:R0:W-:Y:S01]  /*5ce0*/  @!P5 STG.E.U8 desc[UR36][R6.64+0x50], R9 ;  /* 0x000050090600d986 */ /* 0x0001e2000c101124 */
[----:B------:R-:W-:Y:S05]  /*5cf0*/  @P1 BRA `(.L_x_247) ;  /* 0x00000000000c1947 */ /* 0x000fea0003800000 */
[----:B--2---:R-:W0:Y:S02]  /*5d00*/  LDG.E.U8 R157, desc[UR36][R4.64+0x51] ;  /* 0x00005124049d7981 */ /* 0x004e24000c1e1100 */
[----:B0-----:R-:W-:-:S05]  /*5d10*/  PRMT R9, R157, 0x8880, RZ ;  /* 0x000088809d097816 */ /* 0x001fca00000000ff */
[----:B------:R-:W-:-:S07]  /*5d20*/  IMAD R22, R9, R156, RZ ;  /* 0x0000009c09167224 */ /* 0x000fce00078e02ff */
.L_x_247:
[----:B------:R-:W-:Y:S05]  /*5d30*/  BSYNC B1 ;  /* 0x0000000000017941 */ /* 0x000fea0003800000 */
.L_x_246:
        /* <DEDUP_REMOVED lines=11> */
.L_x_249:
[----:B------:R-:W-:Y:S05]  /*5df0*/  BSYNC B1 ;  /* 0x0000000000017941 */ /* 0x000fea0003800000 */
.L_x_248:
[----:B0-----:R-:W-:Y:S01]  /*5e00*/  @!P4 IMAD R9, R66, R155, R22 ;  /* 0x0000009b4209c224 */ /* 0x001fe200078e0216 */
[----:B------:R-:W-:Y:S04]  /*5e10*/  BSSY B1, `(.L_x_250) ;  /* 0x0000006000017945 */ /* 0x000fe80003800000 */
[----:B------:R0:W-:Y:S01]  /*5e20*/  @!P4 STG.E.U8 desc[UR36][R10.64+0x50], R9 ;  /* 0x000050090a00c986 */ /* 0x0001e2000c101124 */
[----:B------:R-:W-:Y:S05]  /*5e30*/  @P3 BRA `(.L_x_251) ;  /* 0x00000000000c3947 */ /* 0x000fea0003800000 */
[----:B--2---:R-:W0:Y:S02]  /*5e40*/  LDG.E.U8 R157, desc[UR36][R12.64+0x51] ;  /* 0x000051240c9d7981 */ /* 0x004e24000c1e1100 */
[----:B0-----:R-:W-:-:S05]  /*5e50*/  PRMT R9, R157, 0x8880, RZ ;  /* 0x000088809d097816 */ /* 0x001fca00000000ff */
[----:B------:R-:W-:-:S07]  /*5e60*/  IMAD R22, R9, R156, RZ ;  /* 0x0000009c09167224 */ /* 0x000fce00078e02ff */
.L_x_251:
[----:B------:R-:W-:Y:S05]  /*5e70*/  BSYNC B1 ;  /* 0x0000000000017941 */ /* 0x000fea0003800000 */
.L_x_250:
[----:B------:R-:W-:Y:S01]  /*5e80*/  @!P3 IMAD R67, R67, R155, R22 ;  /* 0x0000009b4343b224 */ /* 0x000fe200078e0216 */
[----:B------:R-:W-:Y:S04]  /*5e90*/  BSSY B1, `(.L_x_252) ;  /* 0x0000006000017945 */ /* 0x000fe80003800000 */
[----:B------:R0:W-:Y:S01]  /*5ea0*/  @!P3 STG.E.U8 desc[UR36][R10.64+0x51], R67 ;  /* 0x000051430a00b986 */ /* 0x0001e2000c101124 */
[----:B------:R-:W-:Y:S05]  /*5eb0*/  @P5 BRA `(.L_x_253) ;  /* 0x00000000000c5947 */ /* 0x000fea0003800000 */
[----:B--2---:R-:W0:Y:S02]  /*5ec0*/  LDG.E.U8 R157, desc[UR36][R4.64+0x58] ;  /* 0x00005824049d7981 */ /* 0x004e24000c1e1100 */
[----:B0-----:R-:W-:-:S05]  /*5ed0*/  PRMT R9, R157, 0x8880, RZ ;  /* 0x000088809d097816 */ /* 0x001fca00000000ff */
[----:B------:R-:W-:-:S07]  /*5ee0*/  IMAD R22, R9, R156, RZ ;  /* 0x0000009c09167224 */ /* 0x000fce00078e02ff */
.L_x_253:
[----:B------:R-:W-:Y:S05]  /*5ef0*/  BSYNC B1 ;  /* 0x0000000000017941 */ /* 0x000fea0003800000 */
.L_x_252:
[----:B0-----:R-:W-:Y:S01]  /*5f00*/  @!P5 IMAD R9, R68, R155, R22 ;  /* 0x0000009b4409d224 */ /* 0x001fe200078e0216 */
[----:B------:R-:W-:Y:S04]  /*5f10*/  BSSY B1, `(.L_x_254) ;  /* 0x0000006000017945 */ /* 0x000fe80003800000 */
[----:B------:R0:W-:Y:S01]  /*5f20*/  @!P5 STG.E.U8 desc[UR36][R6.64+0x58], R9 ;  /* 0x000058090600d986 */ /* 0x0001e2000c101124 */
[----:B------:R-:W-:Y:S05]  /*5f30*/  @P1 BRA `(.L_x_255) ;  /* 0x00000000000c1947 */ /* 0x000fea0003800000 */
[----:B--2---:R-:W0:Y:S02]  /*5f40*/  LDG.E.U8 R157, desc[UR36][R4.64+0x59] ;  /* 0x00005924049d7981 */ /* 0x004e24000c1e1100 */
[----:B0-----:R-:W-:-:S05]  /*5f50*/  PRMT R9, R157, 0x8880, RZ ;  /* 0x000088809d097816 */ /* 0x001fca00000000ff */
[----:B------:R-:W-:-:S07]  /*5f60*/  IMAD R22, R9, R156, RZ ;  /* 0x0000009c09167224 */ /* 0x000fce00078e02ff */
.L_x_255:
[----:B------:R-:W-:Y:S05]  /*5f70*/  BSYNC B1 ;  /* 0x0000000000017941 */ /* 0x000fea0003800000 */
.L_x_254:
        /* <DEDUP_REMOVED lines=11> */
.L_x_257:
[----:B------:R-:W-:Y:S05]  /*6030*/  BSYNC B1 ;  /* 0x0000000000017941 */ /* 0x000fea0003800000 */
.L_x_256:
[----:B0-----:R-:W-:Y:S01]  /*6040*/  @!P4 IMAD R9, R70, R155, R22 ;  /* 0x0000009b4609c224 */ /* 0x001fe200078e0216 */
[----:B------:R-:W-:Y:S04]  /*6050*/  BSSY B1, `(.L_x_258) ;  /* 0x0000006000017945 */ /* 0x000fe80003800000 */
[----:B------:R0:W-:Y:S01]  /*6060*/  @!P4 STG.E.U8 desc[UR36][R10.64+0x58], R9 ;  /* 0x000058090a00c986 */ /* 0x0001e2000c101124 */
[----:B------:R-:W-:Y:S05]  /*6070*/  @P3 BRA `(.L_x_259) ;  /* 0x00000000000c3947 */ /* 0x000fea0003800000 */
[----:B--2---:R-:W0:Y:S02]  /*6080*/  LDG.E.U8 R157, desc[UR36][R12.64+0x59] ;  /* 0x000059240c9d7981 */ /* 0x004e24000c1e1100 */
[----:B0-----:R-:W-:-:S05]  /*6090*/  PRMT R9, R157, 0x8880, RZ ;  /* 0x000088809d097816 */ /* 0x001fca00000000ff */
[----:B------:R-:W-:-:S07]  /*60a0*/  IMAD R22, R9, R156, RZ ;  /* 0x0000009c09167224 */ /* 0x000fce00078e02ff */
.L_x_259:
[----:B------:R-:W-:Y:S05]  /*60b0*/  BSYNC B1 ;  /* 0x0000000000017941 */ /* 0x000fea0003800000 */
.L_x_258:
[----:B------:R-:W-:Y:S01]  /*60c0*/  @!P3 IMAD R71, R71, R155, R22 ;  /* 0x0000009b4747b224 */ /* 0x000fe200078e0216 */
[----:B------:R-:W-:Y:S04]  /*60d0*/  BSSY B1, `(.L_x_260) ;  /* 0x0000006000017945 */ /* 0x000fe80003800000 */
[----:B------:R0:W-:Y:S01]  /*60e0*/  @!P3 STG.E.U8 desc[UR36][R10.64+0x59], R71 ;  /* 0x000059470a00b986 */ /* 0x0001e2000c101124 */
[----:B------:R-:W-:Y:S05]  /*60f0*/  @P5 BRA `(.L_x_261) ;  /* 0x00000000000c5947 */ /* 0x000fea0003800000 */
[----:B--2---:R-:W0:Y:S02]  /*6100*/  LDG.E.U8 R157, desc[UR36][R4.64+0x60] ;  /* 0x00006024049d7981 */ /* 0x004e24000c1e1100 */
[----:B0-----:R-:W-:-:S05]  /*6110*/  PRMT R9, R157, 0x8880, RZ ;  /* 0x000088809d097816 */ /* 0x001fca00000000ff */
[----:B------:R-:W-:-:S07]  /*6120*/  IMAD R22, R9, R156, RZ ;  /* 0x0000009c09167224 */ /* 0x000fce00078e02ff */
.L_x_261:
[----:B------:R-:W-:Y:S05]  /*6130*/  BSYNC B1 ;  /* 0x0000000000017941 */ /* 0x000fea0003800000 */
.L_x_260:
[----:B0-----:R-:W-:Y:S01]  /*6140*/  @!P5 IMAD R9, R72, R155, R22 ;  /* 0x0000009b4809d224 */ /* 0x001fe200078e0216 */
[----:B------:R-:W-:Y:S04]  /*6150*/  BSSY B1, `(.L_x_262) ;  /* 0x0000006000017945 */ /* 0x000fe80003800000 */
[----:B------:R0:W-:Y:S01]  /*6160*/  @!P5 STG.E.U8 desc[UR36][R6.64+0x60], R9 ;  /* 0x000060090600d986 */ /* 0x0001e2000c101124 */
[----:B------:R-:W-:Y:S05]  /*6170*/  @P1 BRA `(.L_x_263) ;  /* 0x00000000000c1947 */ /* 0x000fea0003800000 */
[----:B--2---:R-:W0:Y:S02]  /*6180*/  LDG.E.U8 R157, desc[UR36][R4.64+0x61] ;  /* 0x00006124049d7981 */ /* 0x004e24000c1e1100 */
[----:B0-----:R-:W-:-:S05]  /*6190*/  PRMT R9, R157, 0x8880, RZ ;  /* 0x000088809d097816 */ /* 0x001fca00000000ff */
[----:B------:R-:W-:-:S07]  /*61a0*/  IMAD R22, R9, R156, RZ ;  /* 0x0000009c09167224 */ /* 0x000fce00078e02ff */
.L_x_263:
[----:B------:R-:W-:Y:S05]  /*61b0*/  BSYNC B1 ;  /* 0x0000000000017941 */ /* 0x000fea0003800000 */
.L_x_262:
        /* <DEDUP_REMOVED lines=11> */
.L_x_265:
[----:B------:R-:W-:Y:S05]  /*6270*/  BSYNC B1 ;  /* 0x0000000000017941 */ /* 0x000fea0003800000 */
.L_x_264:
[----:B0-----:R-:W-:Y:S01]  /*6280*/  @!P4 IMAD R9, R74, R155, R22 ;  /* 0x0000009b4a09c224 */ /* 0x001fe200078e0216 */
[----:B------:R-:W-:Y:S04]  /*6290*/  BSSY B1, `(.L_x_266) ;  /* 0x0000006000017945 */ /* 0x000fe80003800000 */
[----:B------:R0:W-:Y:S01]  /*62a0*/  @!P4 STG.E.U8 desc[UR36][R10.64+0x60], R9 ;  /* 0x000060090a00c986 */ /* 0x0001e2000c101124 */
[----:B------:R-:W-:Y:S05]  /*62b0*/  @P3 BRA `(.L_x_267) ;  /* 0x00000000000c3947 */ /* 0x000fea0003800000 */
[----:B--2---:R-:W0:Y:S02]  /*62c0*/  LDG.E.U8 R157, desc[UR36][R12.64+0x61] ;  /* 0x000061240c9d7981 */ /* 0x004e24000c1e1100 */
[----:B0-----:R-:W-:-:S05]  /*62d0*/  PRMT R9, R157, 0x8880, RZ ;  /* 0x000088809d097816 */ /* 0x001fca00000000ff */
[----:B------:R-:W-:-:S07]  /*62e0*/  IMAD R22, R9, R156, RZ ;  /* 0x0000009c09167224 */ /* 0x000fce00078e02ff */
.L_x_267:
[----:B------:R-:W-:Y:S05]  /*62f0*/  BSYNC B1 ;  /* 0x0000000000017941 */ /* 0x000fea0003800000 */
.L_x_266:
[----:B------:R-:W-:Y:S01]  /*6300*/  @!P3 IMAD R75, R75, R155, R22 ;  /* 0x0000009b4b4bb224 */ /* 0x000fe200078e0216 */
[----:B------:R-:W-:Y:S04]  /*6310*/  BSSY B1, `(.L_x_268) ;  /* 0x0000006000017945 */ /* 0x000fe80003800000 */
[----:B------:R0:W-:Y:S01]  /*6320*/  @!P3 STG.E.U8 desc[UR36][R10.64+0x61], R75 ;  /* 0x0000614b0a00b986 */ /* 0x0001e2000c101124 */
[----:B------:R-:W-:Y:S05]  /*6330*/  @P5 BRA `(.L_x_269) ;  /* 0x00000000000c5947 */ /* 0x000fea0003800000 */
[----:B--2---:R-:W0:Y:S02]  /*6340*/  LDG.E.U8 R157, desc[UR36][R4.64+0x68] ;  /* 0x00006824049d7981 */ /* 0x004e24000c1e1100 */
[----:B0-----:R-:W-:-:S05]  /*6350*/  PRMT R9, R157, 0x8880, RZ ;  /* 0x000088809d097816 */ /* 0x001fca00000000ff */
[----:B------:R-:W-:-:S07]  /*6360*/  IMAD R22, R9, R156, RZ ;  /* 0x0000009c09167224 */ /* 0x000fce00078e02ff */
.L_x_269:
[----:B------:R-:W-:Y:S05]  /*6370*/  BSYNC B1 ;  /* 0x0000000000017941 */ /* 0x000fea0003800000 */
.L_x_268:
[----:B0-----:R-:W-:Y:S01]  /*6380*/  @!P5 IMAD R9, R76, R155, R22 ;  /* 0x0000009b4c09d224 */ /* 0x001fe200078e0216 */
[----:B------:R-:W-:Y:S04]  /*6390*/  BSSY B1, `(.L_x_270) ;  /* 0x0000006000017945 */ /* 0x000fe80003800000 */
[----:B------:R0:W-:Y:S01]  /*63a0*/  @!P5 STG.E.U8 desc[UR36][R6.64+0x68], R9 ;  /* 0x000068090600d986 */ /* 0x0001e2000c101124 */
[----:B------:R-:W-:Y:S05]  /*63b0*/  @P1 BRA `(.L_x_271) ;  /* 0x00000000000c1947 */ /* 0x000fea0003800000 */
[----:B--2---:R-:W0:Y:S02]  /*63c0*/  LDG.E.U8 R157, desc[UR36][R4.64+0x69] ;  /* 0x00006924049d7981 */ /* 0x004e24000c1e1100 */
[----:B0-----:R-:W-:-:S05]  /*63d0*/  PRMT R9, R157, 0x8880, RZ ;  /* 0x000088809d097816 */ /* 0x001fca00000000ff */
[----:B------:R-:W-:-:S07]  /*63e0*/  IMAD R22, R9, R156, RZ ;  /* 0x0000009c09167224 */ /* 0x000fce00078e02ff */
.L_x_271:
[----:B------:R-:W-:Y:S05]  /*63f0*/  BSYNC B1 ;  /* 0x0000000000017941 */ /* 0x000fea0003800000 */
.L_x_270:
        /* <DEDUP_REMOVED lines=11> */
.L_x_273:
[----:B------:R-:W-:Y:S05]  /*64b0*/  BSYNC B1 ;  /* 0x0000000000017941 */ /* 0x000fea0003800000 */
.L_x_272:
[----:B0-----:R-:W-:Y:S01]  /*64c0*/  @!P4 IMAD R9, R78, R155, R22 ;  /* 0x0000009b4e09c224 */ /* 0x001fe200078e0216 */
[----:B------:R-:W-:Y:S04]  /*64d0*/  BSSY B1, `(.L_x_274) ;  /* 0x0000006000017945 */ /* 0x000fe80003800000 */
[----:B------:R0:W-:Y:S01]  /*64e0*/  @!P4 STG.E.U8 desc[UR36][R10.64+0x68], R9 ;  /* 0x000068090a00c986 */ /* 0x0001e2000c101124 */
[----:B------:R-:W-:Y:S05]  /*64f0*/  @P3 BRA `(.L_x_275) ;  /* 0x00000000000c3947 */ /* 0x000fea0003800000 */
[----:B--2---:R-:W0:Y:S02]  /*6500*/  LDG.E.U8 R157, desc[UR36][R12.64+0x69] ;  /* 0x000069240c9d7981 */ /* 0x004e24000c1e1100 */
[----:B0-----:R-:W-:-:S05]  /*6510*/  PRMT R9, R157, 0x8880, RZ ;  /* 0x000088809d097816 */ /* 0x001fca00000000ff */
[----:B------:R-:W-:-:S07]  /*6520*/  IMAD R22, R9, R156, RZ ;  /* 0x0000009c09167224 */ /* 0x000fce00078e02ff */
.L_x_275:
[----:B------:R-:W-:Y:S05]  /*6530*/  BSYNC B1 ;  /* 0x0000000000017941 */ /* 0x000fea0003800000 */
.L_x_274:
[----:B------:R-:W-:Y:S01]  /*6540*/  @!P3 IMAD R79, R79, R155, R22 ;  /* 0x0000009b4f4fb224 */ /* 0x000fe200078e0216 */
[----:B------:R-:W-:Y:S04]  /*6550*/  BSSY B1, `(.L_x_276) ;  /* 0x0000006000017945 */ /* 0x000fe80003800000 */
[----:B------:R0:W-:Y:S01]  /*6560*/  @!P3 STG.E.U8 desc[UR36][R10.64+0x69], R79 ;  /* 0x0000694f0a00b986 */ /* 0x0001e2000c101124 */
[----:B------:R-:W-:Y:S05]  /*6570*/  @P5 BRA `(.L_x_277) ;  /* 0x00000000000c5947 */ /* 0x000fea0003800000 */
[----:B--2---:R-:W0:Y:S02]  /*6580*/  LDG.E.U8 R157, desc[UR36][R4.64+0x70] ;  /* 0x00007024049d7981 */ /* 0x004e24000c1e1100 */
[----:B0-----:R-:W-:-:S05]  /*6590*/  PRMT R9, R157, 0x8880, RZ ;  /* 0x000088809d097816 */ /* 0x001fca00000000ff */
[----:B------:R-:W-:-:S07]  /*65a0*/  IMAD R22, R9, R156, RZ ;  /* 0x0000009c09167224 */ /* 0x000fce00078e02ff */
.L_x_277:
[----:B------:R-:W-:Y:S05]  /*65b0*/  BSYNC B1 ;  /* 0x0000000000017941 */ /* 0x000fea0003800000 */
.L_x_276:
[----:B0-----:R-:W-:Y:S01]  /*65c0*/  @!P5 IMAD R9, R80, R155, R22 ;  /* 0x0000009b5009d224 */ /* 0x001fe200078e0216 */
[----:B------:R-:W-:Y:S04]  /*65d0*/  BSSY B1, `(.L_x_278) ;  /* 0x0000006000017945 */ /* 0x000fe80003800000 */
[----:B------:R0:W-:Y:S01]  /*65e0*/  @!P5 STG.E.U8 desc[UR36][R6.64+0x70], R9 ;  /* 0x000070090600d986 */ /* 0x0001e2000c101124 */
[----:B------:R-:W-:Y:S05]  /*65f0*/  @P1 BRA `(.L_x_279) ;  /* 0x00000000000c1947 */ /* 0x000fea0003800000 */
[----:B--2---:R-:W0:Y:S02]  /*6600*/  LDG.E.U8 R157, desc[UR36][R4.64+0x71] ;  /* 0x00007124049d7981 */ /* 0x004e24000c1e1100 */
[----:B0-----:R-:W-:-:S05]  /*6610*/  PRMT R9, R157, 0x8880, RZ ;  /* 0x000088809d097816 */ /* 0x001fca00000000ff */
[----:B------:R-:W-:-:S07]  /*6620*/  IMAD R22, R9, R156, RZ ;  /* 0x0000009c09167224 */ /* 0x000fce00078e02ff */
.L_x_279:
[----:B------:R-:W-:Y:S05]  /*6630*/  BSYNC B1 ;  /* 0x0000000000017941 */ /* 0x000fea0003800000 */
.L_x_278:
[----:B------:R-:W-:Y:S01]  /*6640*/  ISETP.LT.OR P4, PT, R3, 0x71, !P0 ;  /* 0x000000710300780c */ /* 0x000fe20004781670 */
[----:B------:R-:W-:Y:S01]  /*6650*/  @!P1 IMAD R81, R81, R155, R22 ;  /* 0x0000009b51519224 */ /* 0x000fe200078e0216 */
[----:B------:R-:W-:Y:S01]  /*6660*/  BSSY B1, `(.L_x_280) ;  /* 0x000000a000017945 */ /* 0x000fe20003800000 */
[C---:B------:R-:W-:Y:S02]  /*6670*/  ISETP.LT.OR P3, PT, R3.reuse, 0x72, !P0 ;  /* 0x000000720300780c */ /* 0x040fe40004761670 */
        /* <DEDUP_REMOVED lines=8> */
.L_x_281:
[----:B------:R-:W-:Y:S05]  /*6700*/  BSYNC B1 ;  /* 0x0000000000017941 */ /* 0x000fea0003800000 */
.L_x_280:
[----:B0-----:R-:W-:Y:S01]  /*6710*/  @!P4 IMAD R9, R82, R155, R22 ;  /* 0x0000009b5209c224 */ /* 0x001fe200078e0216 */
[----:B------:R-:W-:Y:S04]  /*6720*/  BSSY B1, `(.L_x_282) ;  /* 0x0000006000017945 */ /* 0x000fe80003800000 */
[----:B------:R0:W-:Y:S01]  /*6730*/  @!P4 STG.E.U8 desc[UR36][R10.64+0x70], R9 ;  /* 0x000070090a00c986 */ /* 0x0001e2000c101124 */
[----:B------:R-:W-:Y:S05]  /*6740*/  @P3 BRA `(.L_x_283) ;  /* 0x00000000000c3947 */ /* 0x000fea0003800000 */
[----:B--2---:R-:W0:Y:S02]  /*6750*/  LDG.E.U8 R157, desc[UR36][R12.64+0x71] ;  /* 0x000071240c9d7981 */ /* 0x004e24000c1e1100 */
[----:B0-----:R-:W-:-:S05]  /*6760*/  PRMT R9, R157, 0x8880, RZ ;  /* 0x000088809d097816 */ /* 0x001fca00000000ff */
[----:B------:R-:W-:-:S07]  /*6770*/  IMAD R22, R9, R156, RZ ;  /* 0x0000009c09167224 */ /* 0x000fce00078e02ff */
.L_x_283:
[----:B------:R-:W-:Y:S05]  /*6780*/  BSYNC B1 ;  /* 0x0000000000017941 */ /* 0x000fea0003800000 */
.L_x_282:
[----:B------:R-:W-:Y:S01]  /*6790*/  @!P3 IMAD R83, R83, R155, R22 ;  /* 0x0000009b5353b224 */ /* 0x000fe200078e0216 */
[----:B------:R-:W-:Y:S04]  /*67a0*/  BSSY B1, `(.L_x_284) ;  /* 0x0000006000017945 */ /* 0x000fe80003800000 */
[----:B------:R0:W-:Y:S01]  /*67b0*/  @!P3 STG.E.U8 desc[UR36][R10.64+0x71], R83 ;  /* 0x000071530a00b986 */ /* 0x0001e2000c101124 */
[----:B------:R-:W-:Y:S05]  /*67c0*/  @P1 BRA `(.L_x_285) ;  /* 0x00000000000c1947 */ /* 0x000fea0003800000 */
[----:B--2---:R-:W0:Y:S02]  /*67d0*/  LDG.E.U8 R157, desc[UR36][R4.64+0x78] ;  /* 0x00007824049d7981 */ /* 0x004e24000c1e1100 */
[----:B0-----:R-:W-:-:S05]  /*67e0*/  PRMT R9, R157, 0x8880, RZ ;  /* 0x000088809d097816 */ /* 0x001fca00000000ff */
[----:B------:R-:W-:-:S07]  /*67f0*/  IMAD R22, R9, R156, RZ ;  /* 0x0000009c09167224 */ /* 0x000fce00078e02ff */
.L_x_285:
[----:B------:R-:W-:Y:S05]  /*6800*/  BSYNC B1 ;  /* 0x0000000000017941 */ /* 0x000fea0003800000 */
.L_x_284:
[----:B0-----:R-:W-:Y:S01]  /*6810*/  @!P1 IMAD R9, R84, R155, R22 ;  /* 0x0000009b54099224 */ /* 0x001fe200078e0216 */
[----:B------:R-:W-:Y:S04]  /*6820*/  BSSY B1, `(.L_x_286) ;  /* 0x0000006000017945 */ /* 0x000fe80003800000 */
[----:B------:R0:W-:Y:S01]  /*6830*/  @!P1 STG.E.U8 desc[UR36][R6.64+0x78], R9 ;  /* 0x0000780906009986 */ /* 0x0001e2000c101124 */
[----:B------:R-:W-:Y:S05]  /*6840*/  @P2 BRA `(.L_x_287) ;  /* 0x00000000000c2947 */ /* 0x000fea0003800000 */
[----:B--2---:R-:W0:Y:S02]  /*6850*/  LDG.E.U8 R157, desc[UR36][R4.64+0x79] ;  /* 0x00007924049d7981 */ /* 0x004e24000c1e1100 */
[----:B0-----:R-:W-:-:S05]  /*6860*/  PRMT R9, R157, 0x8880, RZ ;  /* 0x000088809d097816 */ /* 0x001fca00000000ff */
[----:B------:R-:W-:-:S07]  /*6870*/  IMAD R22, R9, R156, RZ ;  /* 0x0000009c09167224 */ /* 0x000fce00078e02ff */
.L_x_287:
[----:B------:R-:W-:Y:S05]  /*6880*/  BSYNC B1 ;  /* 0x0000000000017941 */ /* 0x000fea0003800000 */
.L_x_286:
[----:B------:R-:W-:Y:S01]  /*6890*/  @!P2 IMAD R85, R85, R155, R22 ;  /* 0x0000009b5555a224 */ /* 0x000fe200078e0216 */
[----:B------:R-:W-:Y:S04]  /*68a0*/  BSSY B1, `(.L_x_288) ;  /* 0x0000006000017945 */ /* 0x000fe80003800000 */
[----:B------:R0:W-:Y:S01]  /*68b0*/  @!P2 STG.E.U8 desc[UR36][R6.64+0x79], R85 ;  /* 0x000079550600a986 */ /* 0x0001e2000c101124 */
[----:B------:R-:W-:Y:S05]  /*68c0*/  @P5 BRA `(.L_x_289) ;  /* 0x00000000000c5947 */ /* 0x000fea0003800000 */
[----:B--2---:R-:W2:Y:S02]  /*68d0*/  LDG.E.U8 R157, desc[UR36][R12.64+0x78] ;  /* 0x000078240c9d7981 */ /* 0x004ea4000c1e1100 */
[----:B--2---:R-:W-:-:S05]  /*68e0*/  PRMT R5, R157, 0x8880, RZ ;  /* 0x000088809d057816 */ /* 0x004fca00000000ff */
[----:B------:R-:W-:-:S07]  /*68f0*/  IMAD R22, R5, R156, RZ ;  /* 0x0000009c05167224 */ /* 0x000fce00078e02ff */
.L_x_289:
[----:B------:R-:W-:Y:S05]  /*6900*/  BSYNC B1 ;  /* 0x0000000000017941 */ /* 0x000fea0003800000 */
.L_x_288:
[----:B------:R-:W-:Y:S01]  /*6910*/  @!P5 IMAD R5, R86, R155, R22 ;  /* 0x0000009b5605d224 */ /* 0x000fe200078e0216 */
[----:B------:R-:W-:Y:S01]  /*6920*/  ISETP.LT.OR P0, PT, R3, 0x7a, !P0 ;  /* 0x0000007a0300780c */ /* 0x000fe20004701670 */
[----:B------:R-:W-:Y:S03]  /*6930*/  BSSY B1, `(.L_x_290) ;  /* 0x0000006000017945 */ /* 0x000fe60003800000 */
[----:B------:R0:W-:Y:S09]  /*6940*/  @!P5 STG.E.U8 desc[UR36][R10.64+0x78], R5 ;  /* 0x000078050a00d986 */ /* 0x0001f2000c101124 */
[----:B------:R-:W-:Y:S05]  /*6950*/  @P0 BRA `(.L_x_291) ;  /* 0x00000000000c0947 */ /* 0x000fea0003800000 */
[----:B--2---:R-:W2:Y:S02]  /*6960*/  LDG.E.U8 R157, desc[UR36][R12.64+0x79] ;  /* 0x000079240c9d7981 */ /* 0x004ea4000c1e1100 */
[----:B--2---:R-:W-:-:S05]  /*6970*/  PRMT R3, R157, 0x8880, RZ ;  /* 0x000088809d037816 */ /* 0x004fca00000000ff */
[----:B------:R-:W-:-:S07]  /*6980*/  IMAD R22, R3, R156, RZ ;  /* 0x0000009c03167224 */ /* 0x000fce00078e02ff */
.L_x_291:
[----:B------:R-:W-:Y:S05]  /*6990*/  BSYNC B1 ;  /* 0x0000000000017941 */ /* 0x000fea0003800000 */
.L_x_290:
[----:B------:R-:W-:Y:S01]  /*69a0*/  IMAD R87, R87, R155, R22 ;  /* 0x0000009b57577224 */ /* 0x000fe200078e0216 */
[----:B------:R-:W-:Y:S06]  /*69b0*/  @P0 BRA `(.L_x_292) ;  /* 0x0000001800180947 */ /* 0x000fec0003800000 */
[----:B------:R0:W-:Y:S01]  /*69c0*/  STG.E.U8 desc[UR36][R10.64+0x79], R87 ;  /* 0x000079570a007986 */ /* 0x0001e2000c101124 */
[----:B------:R-:W-:Y:S05]  /*69d0*/  BRA `(.L_x_292) ;  /* 0x0000001800107947 */ /* 0x000fea0003800000 */
.L_x_35:
[C---:B------:R-:W-:Y:S02]  /*69e0*/  ISETP.GE.AND P2, PT, R0.reuse, 0x1, PT ;  /* 0x000000010000780c */ /* 0x040fe40003f46270 */
[----:B------:R-:W-:Y:S02]  /*69f0*/  ISETP.GE.AND P0, PT, R0, 0x9, PT ;  /* 0x000000090000780c */ /* 0x000fe40003f06270 */
[C---:B------:R-:W-:Y:S02]  /*6a00*/  ISETP.LT.OR P3, PT, R3.reuse, 0x1, !P2 ;  /* 0x000000010300780c */ /* 0x040fe40005761670 */
[C---:B------:R-:W-:Y:S02]  /*6a10*/  ISETP.LT.OR P5, PT, R3.reuse, 0x2, !P2 ;  /* 0x000000020300780c */ /* 0x040fe400057a1670 */
[C---:B------:R-:W-:Y:S02]  /*6a20*/  ISETP.LT.OR P1, PT, R3.reuse, 0x1, !P0 ;  /* 0x000000010300780c */ /* 0x040fe40004721670 */
[----:B------:R-:W-:-:S07]  /*6a30*/  ISETP.LT.OR P4, PT, R3, 0x2, !P0 ;  /* 0x000000020300780c */ /* 0x000fce0004781670 */
[-C--:B------:R-:W-:Y:S02]  /*6a40*/  @!P3 IMAD R5, R88, R155.reuse, RZ ;  /* 0x0000009b5805b224 */ /* 0x080fe400078e02ff */
[-C--:B------:R-:W-:Y:S02]  /*6a50*/  @!P5 IMAD R89, R89, R155.reuse, RZ ;  /* 0x0000009b5959d224 */ /* 0x080fe400078e02ff */
[-C--:B------:R-:W-:Y:S01]  /*6a60*/  @!P1 IMAD R13, R90, R155.reuse, RZ ;  /* 0x0000009b5a0d9224 */ /* 0x080fe200078e02ff */
[----:B------:R0:W-:Y:S01]  /*6a70*/  @!P3 STG.E.U8 desc[UR36][R160.64], R5 ;  /* 0x00000005a000b986 */ /* 0x0001e2000c101124 */
[----:B------:R-:W-:Y:S01]  /*6a80*/  ISETP.LT.OR P3, PT, R3, 0x9, !P2 ;  /* 0x000000090300780c */ /* 0x000fe20005761670 */
[----:B------:R-:W-:Y:S02]  /*6a90*/  @!P4 IMAD R91, R91, R155, RZ ;  /* 0x0000009b5b5bc224 */ /* 0x000fe400078e02ff */
[----:B------:R-:W-:Y:S01]  /*6aa0*/  @!P5 STG.E.U8 desc[UR36][R160.64+0x1], R89 ;  /* 0x00000159a000d986 */ /* 0x000fe2000c101124 */
[----:B------:R-:W-:-:S03]  /*6ab0*/  ISETP.LT.OR P5, PT, R3, 0xa, !P2 ;  /* 0x0000000a0300780c */ /* 0x000fc600057a1670 */
[----:B------:R1:W-:Y:S01]  /*6ac0*/  @!P1 STG.E.U8 desc[UR36][R8.64], R13 ;  /* 0x0000000d08009986 */ /* 0x0003e2000c101124 */
[----:B------:R-:W-:-:S03]  /*6ad0*/  ISETP.LT.OR P1, PT, R3, 0x9, !P0 ;  /* 0x000000090300780c */ /* 0x000fc60004721670 */
[----:B------:R-:W-:Y:S01]  /*6ae0*/  @!P4 STG.E.U8 desc[UR36][R8.64+0x1], R91 ;  /* 0x0000015b0800c986 */ /* 0x000fe2000c101124 */
[----:B------:R-:W-:Y:S01]  /*6af0*/  ISETP.LT.OR P4, PT, R3, 0xa, !P0 ;  /* 0x0000000a0300780c */ /* 0x000fe20004781670 */
[----:B------:R-:W-:-:S04]  /*6b00*/  @!P3 IMAD R15, R92, R155, RZ ;  /* 0x0000009b5c0fb224 */ /* 0x000fc800078e02ff */
[-C--:B------:R-:W-:Y:S01]  /*6b10*/  @!P5 IMAD R93, R93, R155.reuse, RZ ;  /* 0x0000009b5d5dd224 */ /* 0x080fe200078e02ff */
[----:B------:R3:W-:Y:S01]  /*6b20*/  @!P3 STG.E.U8 desc[UR36][R160.64+0x8], R15 ;  /* 0x0000080fa000b986 */ /* 0x0007e2000c101124 */
[C---:B------:R-:W-:Y:S02]  /*6b30*/  ISETP.LT.OR P3, PT, R3.reuse, 0x11, !P2 ;  /* 0x000000110300780c */ /* 0x040fe40005761670 */
[-C--:B0-----:R-:W-:Y:S01]  /*6b40*/  @!P1 IMAD R5, R94, R155.reuse, RZ ;  /* 0x0000009b5e059224 */ /* 0x081fe200078e02ff */
[----:B------:R-:W-:Y:S01]  /*6b50*/  @!P5 STG.E.U8 desc[UR36][R160.64+0x9], R93 ;  /* 0x0000095da000d986 */ /* 0x000fe2000c101124 */
[----:B------:R-:W-:Y:S02]  /*6b60*/  ISETP.LT.OR P5, PT, R3, 0x12, !P2 ;  /* 0x000000120300780c */ /* 0x000fe400057a1670 */
[----:B------:R-:W-:Y:S01]  /*6b70*/  @!P4 IMAD R95, R95, R155, RZ ;  /* 0x0000009b5f5fc224 */ /* 0x000fe200078e02ff */
[----:B------:R0:W-:Y:S01]  /*6b80*/  @!P1 STG.E.U8 desc[UR36][R8.64+0x8], R5 ;  /* 0x0000080508009986 */ /* 0x0001e2000c101124 */
[----:B------:R-:W-:-:S03]  /*6b90*/  ISETP.LT.OR P1, PT, R3, 0x11, !P0 ;  /* 0x000000110300780c */ /* 0x000fc60004721670 */
[----:B------:R-:W-:Y:S01]  /*6ba0*/  @!P4 STG.E.U8 desc[UR36][R8.64+0x9], R95 ;  /* 0x0000095f0800c986 */ /* 0x000fe2000c101124 */
[----:B------:R-:W-:Y:S01]  /*6bb0*/  ISETP.LT.OR P4, PT, R3, 0x12, !P0 ;  /* 0x000000120300780c */ /* 0x000fe20004781670 */
[----:B-1----:R-:W-:-:S04]  /*6bc0*/  @!P3 IMAD R13, R96, R155, RZ ;  /* 0x0000009b600db224 */ /* 0x002fc800078e02ff */
[-C--:B------:R-:W-:Y:S01]  /*6bd0*/  @!P5 IMAD R97, R97, R155.reuse, RZ ;  /* 0x0000009b6161d224 */ /* 0x080fe200078e02ff */
[----:B------:R1:W-:Y:S01]  /*6be0*/  @!P3 STG.E.U8 desc[UR36][R160.64+0x10], R13 ;  /* 0x0000100da000b986 */ /* 0x0003e2000c101124 */
[C---:B------:R-:W-:Y:S02]  /*6bf0*/  ISETP.LT.OR P3, PT, R3.reuse, 0x19, !P2 ;  /* 0x000000190300780c */ /* 0x040fe40005761670 */
[-C--:B---3--:R-:W-:Y:S01]  /*6c00*/  @!P1 IMAD R15, R98, R155.reuse, RZ ;  /* 0x0000009b620f9224 */ /* 0x088fe200078e02ff */
[----:B------:R-:W-:Y:S01]  /*6c10*/  @!P5 STG.E.U8 desc[UR36][R160.64+0x11], R97 ;  /* 0x00001161a000d986 */ /* 0x000fe2000c101124 */
[----:B------:R-:W-:Y:S02]  /*6c20*/  ISETP.LT.OR P5, PT, R3, 0x1a, !P2 ;  /* 0x0000001a0300780c */ /* 0x000fe400057a1670 */
[----:B------:R-:W-:Y:S01]  /*6c30*/  @!P4 IMAD R99, R99, R155, RZ ;  /* 0x0000009b6363c224 */ /* 0x000fe200078e02ff */
[----:B------:R3:W-:Y:S01]  /*6c40*/  @!P1 STG.E.U8 desc[UR36][R8.64+0x10], R15 ;  /* 0x0000100f08009986 */ /* 0x0007e2000c101124 */
[----:B------:R-:W-:-:S03]  /*6c50*/  ISETP.LT.OR P1, PT, R3, 0x19, !P0 ;  /* 0x000000190300780c */ /* 0x000fc60004721670 */
[----:B------:R-:W-:Y:S01]  /*6c60*/  @!P4 STG.E.U8 desc[UR36][R8.64+0x11], R99 ;  /* 0x000011630800c986 */ /* 0x000fe2000c101124 */
[----:B------:R-:W-:Y:S01]  /*6c70*/  ISETP.LT.OR P4, PT, R3, 0x1a, !P0 ;  /* 0x0000001a0300780c */ /* 0x000fe20004781670 */
[----:B0-----:R-:W-:-:S04]  /*6c80*/  @!P3 IMAD R5, R100, R155, RZ ;  /* 0x0000009b6405b224 */ /* 0x001fc800078e02ff */
[-C--:B------:R-:W-:Y:S01]  /*6c90*/  @!P5 IMAD R101, R101, R155.reuse, RZ ;  /* 0x0000009b6565d224 */ /* 0x080fe200078e02ff */
[----:B------:R0:W-:Y:S01]  /*6ca0*/  @!P3 STG.E.U8 desc[UR36][R160.64+0x18], R5 ;  /* 0x00001805a000b986 */ /* 0x0001e2000c101124 */
[C---:B------:R-:W-:Y:S02]  /*6cb0*/  ISETP.LT.OR P3, PT, R3.reuse, 0x21, !P2 ;  /* 0x000000210300780c */ /* 0x040fe40005761670 */
[-C--:B-1----:R-:W-:Y:S01]  /*6cc0*/  @!P1 IMAD R13, R102, R155.reuse, RZ ;  /* 0x0000009b660d9224 */ /* 0x082fe200078e02ff */
[----:B------:R-:W-:Y:S01]  /*6cd0*/  @!P5 STG.E.U8 desc[UR36][R160.64+0x19], R101 ;  /* 0x00001965a000d986 */ /* 0x000fe2000c101124 */
[----:B------:R-:W-:Y:S02]  /*6ce0*/  ISETP.LT.OR P5, PT, R3, 0x22, !P2 ;  /* 0x000000220300780c */ /* 0x000fe400057a1670 */
[----:B------:R-:W-:Y:S01]  /*6cf0*/  @!P4 IMAD R103, R103, R155, RZ ;  /* 0x0000009b6767c224 */ /* 0x000fe200078e02ff */
[----:B------:R1:W-:Y:S01]  /*6d00*/  @!P1 STG.E.U8 desc[UR36][R8.64+0x18], R13 ;  /* 0x0000180d08009986 */ /* 0x0003e2000c101124 */
[----:B------:R-:W-:-:S03]  /*6d10*/  ISETP.LT.OR P1, PT, R3, 0x21, !P0 ;  /* 0x000000210300780c */ /* 0x000fc60004721670 */
[----:B------:R-:W-:Y:S01]  /*6d20*/  @!P4 STG.E.U8 desc[UR36][R8.64+0x19], R103 ;  /* 0x000019670800c986 */ /* 0x000fe2000c101124 */
[----:B------:R-:W-:Y:S01]  /*6d30*/  ISETP.LT.OR P4, PT, R3, 0x22, !P0 ;  /* 0x000000220300780c */ /* 0x000fe20004781670 */
[----:B---3--:R-:W-:-:S04]  /*6d40*/  @!P3 IMAD R15, R104, R155, RZ ;  /* 0x0000009b680fb224 */ /* 0x008fc800078e02ff */
        /* <DEDUP_REMOVED lines=128> */
[----:B------:R-:W-:-:S02]  /*7550*/  ISETP.GE.AND P1, PT, R0, 0x81, PT ;  /* 0x000000810000780c */ /* 0x000fc40003f26270 */
[C---:B------:R-:W-:Y:S01]  /*7560*/  ISETP.LT.OR P5, PT, R3.reuse, 0x79, !P0 ;  /* 0x000000790300780c */ /* 0x040fe200047a1670 */
[----:B------:R-:W-:Y:S01]  /*7570*/  @!P4 STG.E.U8 desc[UR36][R8.64+0x71], R147 ;  /* 0x000071930800c986 */ /* 0x000fe2000c101124 */
[C---:B------:R-:W-:Y:S01]  /*7580*/  ISETP.LT.OR P0, PT, R3.reuse, 0x7a, !P0 ;  /* 0x0000007a0300780c */ /* 0x040fe20004701670 */
[----:B0-----:R-:W-:Y:S01]  /*7590*/  @!P3 IMAD R5, R148, R155, RZ ;  /* 0x0000009b9405b224 */ /* 0x001fe200078e02ff */
[----:B------:R-:W-:-:S03]  /*75a0*/  ISETP.LT.OR P4, PT, R3, 0x1, !P1 ;  /* 0x000000010300780c */ /* 0x000fc60004f81670 */
[----:B------:R-:W-:Y:S01]  /*75b0*/  @!P2 IMAD R149, R149, R155, RZ ;  /* 0x0000009b9595a224 */ /* 0x000fe200078e02ff */
[----:B------:R0:W-:Y:S01]  /*75c0*/  @!P3 STG.E.U8 desc[UR36][R160.64+0x78], R5 ;  /* 0x00007805a000b986 */ /* 0x0001e2000c101124 */
[----:B------:R-:W-:-:S03]  /*75d0*/  ISETP.LT.OR P3, PT, R3, 0x2, !P1 ;  /* 0x000000020300780c */ /* 0x000fc60004f61670 */
[----:B------:R-:W-:Y:S01]  /*75e0*/  @!P2 STG.E.U8 desc[UR36][R160.64+0x79], R149 ;  /* 0x00007995a000a986 */ /* 0x000fe2000c101124 */
[-C--:B-1----:R-:W-:Y:S01]  /*75f0*/  @!P5 IMAD R13, R150, R155.reuse, RZ ;  /* 0x0000009b960dd224 */ /* 0x082fe200078e02ff */
[----:B------:R-:W-:Y:S01]  /*7600*/  ISETP.GE.AND P2, PT, R0, 0x89, PT ;  /* 0x000000890000780c */ /* 0x000fe20003f46270 */
[-C--:B------:R-:W-:Y:S02]  /*7610*/  @!P0 IMAD R151, R151, R155.reuse, RZ ;  /* 0x0000009b97978224 */ /* 0x080fe400078e02ff */
[----:B---3--:R-:W-:Y:S01]  /*7620*/  @!P4 IMAD R15, R24, R155, RZ ;  /* 0x0000009b180fc224 */ /* 0x008fe200078e02ff */
[----:B------:R1:W-:Y:S01]  /*7630*/  @!P5 STG.E.U8 desc[UR36][R8.64+0x78], R13 ;  /* 0x0000780d0800d986 */ /* 0x0003e2000c101124 */
[----:B------:R-:W-:-:S03]  /*7640*/  ISETP.LT.OR P5, PT, R3, 0x1, !P2 ;  /* 0x000000010300780c */ /* 0x000fc600057a1670 */
[----:B------:R-:W-:Y:S01]  /*7650*/  @!P3 IMAD R25, R25, R155, RZ ;  /* 0x0000009b1919b224 */ /* 0x000fe200078e02ff */
[----:B------:R-:W-:Y:S01]  /*7660*/  @!P0 STG.E.U8 desc[UR36][R8.64+0x79], R151 ;  /* 0x0000799708008986 */ /* 0x000fe2000c101124 */
[----:B------:R-:W-:-:S03]  /*7670*/  ISETP.LT.OR P0, PT, R3, 0x2, !P2 ;  /* 0x000000020300780c */ /* 0x000fc60005701670 */
[----:B------:R-:W-:Y:S01]  /*7680*/  @!P4 STG.E.U8 desc[UR36][R6.64], R15 ;  /* 0x0000000f0600c986 */ /* 0x000fe2000c101124 */
        /* <DEDUP_REMOVED lines=19> */
[-C--:B------:R-:W-:Y:S01]  /*77c0*/  @!P4 IMAD R9, R32, R155.reuse, RZ ;  /* 0x0000009b2009c224 */ /* 0x080fe200078e02ff */
        /* <DEDUP_REMOVED lines=127> */
[----:B-1----:R-:W-:-:S04]  /*7fc0*/  @!P5 IMAD R13, R74, R155, RZ ;  /* 0x0000009b4a0dd224 */ /* 0x002fc800078e02ff */
        /* <DEDUP_REMOVED lines=12> */
[----:B------:R-:W-:-:S04]  /*8090*/  @!P0 IMAD R9, R78, R155, RZ ;  /* 0x0000009b4e098224 */ /* 0x000fc800078e02ff */
[-C--:B------:R-:W-:Y:S01]  /*80a0*/  @!P4 IMAD R79, R79, R155.reuse, RZ ;  /* 0x0000009b4f4fc224 */ /* 0x080fe200078e02ff */
[----:B------:R1:W-:Y:S01]  /*80b0*/  @!P0 STG.E.U8 desc[UR36][R10.64+0x68], R9 ;  /* 0x000068090a008986 */ /* 0x0003e2000c101124 */
[----:B------:R-:W-:Y:S02]  /*80c0*/  ISETP.LT.OR P0, PT, R3, 0x71, !P2 ;  /* 0x000000710300780c */ /* 0x000fe40005701670 */
[----:B------:R-:W-:Y:S01]  /*80d0*/  @!P3 IMAD R81, R81, R155, RZ ;  /* 0x0000009b5151b224 */ /* 0x000fe200078e02ff */
[----:B------:R3:W-:Y:S01]  /*80e0*/  @!P4 STG.E.U8 desc[UR36][R10.64+0x69], R79 ;  /* 0x0000694f0a00c986 */ /* 0x0007e2000c101124 */
[----:B------:R-:W-:-:S03]  /*80f0*/  ISETP.LT.OR P4, PT, R3, 0x72, !P2 ;  /* 0x000000720300780c */ /* 0x000fc60005781670 */
[----:B------:R3:W-:Y:S01]  /*8100*/  @!P3 STG.E.U8 desc[UR36][R6.64+0x71], R81 ;  /* 0x000071510600b986 */ /* 0x0007e2000c101124 */
[C---:B------:R-:W-:Y:S02]  /*8110*/  ISETP.LT.OR P3, PT, R3.reuse, 0x79, !P1 ;  /* 0x000000790300780c */ /* 0x040fe40004f61670 */
[C---:B------:R-:W-:Y:S01]  /*8120*/  ISETP.LT.OR P1, PT, R3.reuse, 0x7a, !P1 ;  /* 0x0000007a0300780c */ /* 0x040fe20004f21670 */
[----:B------:R3:W-:Y:S01]  /*8130*/  @!P5 STG.E.U8 desc[UR36][R6.64+0x70], R13 ;  /* 0x0000700d0600d986 */ /* 0x0007e2000c101124 */
[C---:B------:R-:W-:Y:S02]  /*8140*/  ISETP.LT.OR P5, PT, R3.reuse, 0x79, !P2 ;  /* 0x000000790300780c */ /* 0x040fe400057a1670 */
[----:B------:R-:W-:Y:S01]  /*8150*/  ISETP.LT.OR P2, PT, R3, 0x7a, !P2 ;  /* 0x0000007a0300780c */ /* 0x000fe20005741670 */
[-C--:B------:R-:W-:Y:S02]  /*8160*/  @!P0 IMAD R3, R82, R155.reuse, RZ ;  /* 0x0000009b52038224 */ /* 0x080fe400078e02ff */
[----:B------:R-:W-:-:S03]  /*8170*/  @!P4 IMAD R83, R83, R155, RZ ;  /* 0x0000009b5353c224 */ /* 0x000fc600078e02ff */
[----:B------:R3:W-:Y:S01]  /*8180*/  @!P0 STG.E.U8 desc[UR36][R10.64+0x70], R3 ;  /* 0x000070030a008986 */ /* 0x0007e2000c101124 */
[-C--:B0-----:R-:W-:Y:S02]  /*8190*/  @!P3 IMAD R5, R84, R155.reuse, RZ ;  /* 0x0000009b5405b224 */ /* 0x081fe400078e02ff */
[-C--:B------:R-:W-:Y:S01]  /*81a0*/  @!P1 IMAD R85, R85, R155.reuse, RZ ;  /* 0x0000009b55559224 */ /* 0x080fe200078e02ff */
[----:B------:R3:W-:Y:S01]  /*81b0*/  @!P4 STG.E.U8 desc[UR36][R10.64+0x71], R83 ;  /* 0x000071530a00c986 */ /* 0x0007e2000c101124 */
[-C--:B-1----:R-:W-:Y:S02]  /*81c0*/  @!P5 IMAD R9, R86, R155.reuse, RZ ;  /* 0x0000009b5609d224 */ /* 0x082fe400078e02ff */
[----:B------:R-:W-:Y:S01]  /*81d0*/  @!P2 IMAD R87, R87, R155, RZ ;  /* 0x0000009b5757a224 */ /* 0x000fe200078e02ff */
[----:B------:R3:W-:Y:S04]  /*81e0*/  @!P3 STG.E.U8 desc[UR36][R6.64+0x78], R5 ;  /* 0x000078050600b986 */ /* 0x0007e8000c101124 */
[----:B------:R3:W-:Y:S04]  /*81f0*/  @!P1 STG.E.U8 desc[UR36][R6.64+0x79], R85 ;  /* 0x0000795506009986 */ /* 0x0007e8000c101124 */
[----:B------:R3:W-:Y:S04]  /*8200*/  @!P5 STG.E.U8 desc[UR36][R10.64+0x78], R9 ;  /* 0x000078090a00d986 */ /* 0x0007e8000c101124 */
[----:B------:R3:W-:Y:S02]  /*8210*/  @!P2 STG.E.U8 desc[UR36][R10.64+0x79], R87 ;  /* 0x000079570a00a986 */ /* 0x0007e4000c101124 */
.L_x_292:
[----:B------:R-:W-:Y:S05]  /*8220*/  BSYNC B0 ;  /* 0x0000000000007941 */ /* 0x000fea0003800000 */
.L_x_34:
[----:B------:R-:W-:Y:S01]  /*8230*/  ULDC UR4, c[0x0][0xc] ;  /* 0x0000030000047ab9 */ /* 0x000fe20000000800 */
[----:B------:R-:W-:Y:S01]  /*8240*/  ULDC UR5, c[0x0][0x10] ;  /* 0x0000040000057ab9 */ /* 0x000fe20000000800 */
[----:B---3--:R-:W3:Y:S01]  /*8250*/  LDC R3, c[0x0][0x14] ;  /* 0x00000500ff037b82 */ /* 0x008ee20000000800 */
[----:B------:R-:W-:Y:S01]  /*8260*/  UIMAD.WIDE.U32 UR4, UR4, UR5, URZ ;  /* 0x00000005040472a5 */ /* 0x000fe2000f8e003f */
[----:B------:R-:W-:Y:S01]  /*8270*/  PRMT R0, RZ, 0x7610, R0 ;  /* 0x00007610ff007816 */ /* 0x000fe20000000000 */
[----:B------:R-:W-:Y:S02]  /*8280*/  IMAD.MOV.U32 R153, RZ, RZ, -0x1 ;  /* 0xffffffffff997424 */ /* 0x000fe400078e00ff */
[----:B------:R-:W-:Y:S02]  /*8290*/  IMAD.MOV.U32 R22, RZ, RZ, -0x1 ;  /* 0xffffffffff167424 */ /* 0x000fe400078e00ff */
[----:B---3--:R-:W-:-:S04]  /*82a0*/  IMAD.WIDE.U32 R16, R3, UR4, R16 ;  /* 0x0000000403107c25 */ /* 0x008fc8000f8e0010 */
[----:B------:R-:W-:Y:S01]  /*82b0*/  IMAD R3, R3, UR5, RZ ;  /* 0x0000000503037c24 */ /* 0x000fe2000f8e02ff */
[----:B------:R-:W-:Y:S02]  /*82c0*/  ULDC.64 UR4, c[0x0][0x650] ;  /* 0x0001940000047ab9 */ /* 0x000fe40000000a00 */
[----:B------:R-:W-:Y:S01]  /*82d0*/  ISETP.GE.U32.AND P0, PT, R16, UR4, PT ;  /* 0x0000000410007c0c */ /* 0x000fe2000bf06070 */
[----:B------:R-:W-:-:S05]  /*82e0*/  IMAD.IADD R17, R17, 0x1, R3 ;  /* 0x0000000111117824 */ /* 0x000fca00078e0203 */
[----:B------:R-:W-:-:S13]  /*82f0*/  ISETP.GE.U32.AND.EX P0, PT, R17, UR5, PT, P0 ;  /* 0x0000000511007c0c */ /* 0x000fda000bf06100 */
[----:B------:R-:W-:Y:S05]  /*8300*/  @P0 BRA `(.L_x_293) ;  /* 0x0000000400640947 */ /* 0x000fea0003800000 */
[----:B------:R-:W3:Y:S01]  /*8310*/  S2R R12, SR_CTAID.X ;  /* 0x00000000000c7919 */ /* 0x000ee20000002500 */
[----:B0-----:R-:W0:Y:S01]  /*8320*/  LDC.64 R10, c[0x0][0x628] ;  /* 0x00018a00ff0a7b82 */ /* 0x001e220000000a00 */
[----:B------:R-:W-:Y:S01]  /*8330*/  ULDC UR4, c[0x0][0x150] ;  /* 0x0000540000047ab9 */ /* 0x000fe20000000800 */
[----:B------:R-:W-:Y:S01]  /*8340*/  IMAD.MOV.U32 R8, RZ, RZ, R16 ;  /* 0x000000ffff087224 */ /* 0x000fe200078e0010 */
[----:B------:R-:W0:Y:S01]  /*8350*/  S2R R24, SR_CTAID.Y ;  /* 0x0000000000187919 */ /* 0x000e220000002600 */
[----:B------:R-:W-:-:S04]  /*8360*/  IMAD.MOV.U32 R9, RZ, RZ, R17 ;  /* 0x000000ffff097224 */ /* 0x000fc800078e0011 */
[----:B------:R-:W1:Y:S08]  /*8370*/  LDC R21, c[0x0][0x144] ;  /* 0x00005100ff157b82 */ /* 0x000e700000000800 */
[----:B------:R-:W1:Y:S08]  /*8380*/  LDC R0, c[0x0][0x630] ;  /* 0x00018c00ff007b82 */ /* 0x000e700000000800 */
[----:B------:R-:W1:Y:S01]  /*8390*/  LDC.64 R14, c[0x0][0x620] ;  /* 0x00018800ff0e7b82 */ /* 0x000e620000000a00 */
[----:B0-----:R-:W-:-:S04]  /*83a0*/  ISETP.NE.U32.AND P0, PT, R10, RZ, PT ;  /* 0x000000ff0a00720c */ /* 0x001fc80003f05070 */
[----:B------:R-:W-:Y:S02]  /*83b0*/  ISETP.NE.AND.EX P0, PT, R11, RZ, PT, P0 ;  /* 0x000000ff0b00720c */ /* 0x000fe40003f05300 */
[----:B---3--:R-:W-:-:S05]  /*83c0*/  I2FP.F32.U32 R3, R12 ;  /* 0x0000000c00037245 */ /* 0x008fca0000201000 */
[----:B------:R-:W-:-:S04]  /*83d0*/  FMUL R3, R3, UR4 ;  /* 0x0000000403037c20 */ /* 0x000fc80008400000 */
[----:B------:R0:W3:Y:S02]  /*83e0*/  F2I.U32.TRUNC.NTZ R20, R3 ;  /* 0x0000000300147305 */ /* 0x0000e4000020f000 */
[----:B------:R-:W-:Y:S05]  /*83f0*/  @!P0 BRA `(.L_x_294) ;  /* 0x0000000000288947 */ /* 0x000fea0003800000 */
[----:B0-----:R-:W0:Y:S02]  /*8400*/  LDC R3, c[0x0][0x634] ;  /* 0x00018d00ff037b82 */ /* 0x001e240000000800 */
        /* <DEDUP_REMOVED lines=9> */
.L_x_294:
[----:B------:R-:W2:Y:S01]  /*84a0*/  LDC.64 R28, c[0x0][0x640] ;  /* 0x00019000ff1c7b82 */ /* 0x000ea20000000a00 */
[-CC-:B-1----:R-:W-:Y:S01]  /*84b0*/  SHF.R.U64 R22, R8, R0.reuse, R9.reuse ;  /* 0x0000000008167219 */ /* 0x182fe20000001209 */
[----:B---3--:R-:W-:Y:S01]  /*84c0*/  IMAD.MOV R20, RZ, RZ, -R20 ;  /* 0x000000ffff147224 */ /* 0x008fe200078e0a14 */
[----:B------:R-:W-:Y:S01]  /*84d0*/  SHF.R.U32.HI R0, RZ, R0, R9 ;  /* 0x00000000ff007219 */ /* 0x000fe20000011609 */
[----:B------:R-:W-:Y:S01]  /*84e0*/  ULDC UR4, c[0x0][0x154] ;  /* 0x0000550000047ab9 */ /* 0x000fe20000000800 */
[----:B0-----:R-:W-:Y:S01]  /*84f0*/  IADD3 R3, P0, RZ, -R22, RZ ;  /* 0x80000016ff037210 */ /* 0x001fe20007f1e0ff */
[----:B------:R-:W-:Y:S02]  /*8500*/  IMAD R21, R21, R20, R12 ;  /* 0x0000001415157224 */ /* 0x000fe400078e020c */
[----:B------:R-:W0:Y:S01]  /*8510*/  LDC R6, c[0x0][0x618] ;  /* 0x00018600ff067b82 */ /* 0x000e220000000800 */
[----:B------:R-:W-:Y:S02]  /*8520*/  IMAD.MOV.U32 R7, RZ, RZ, 0x1 ;  /* 0x00000001ff077424 */ /* 0x000fe400078e00ff */
[----:B------:R-:W-:-:S04]  /*8530*/  IMAD.X R5, RZ, RZ, ~R0, P0 ;  /* 0x000000ffff057224 */ /* 0x000fc800000e0e00 */
[-C--:B------:R-:W-:Y:S01]  /*8540*/  IMAD R0, R5, R14.reuse, RZ ;  /* 0x0000000e05007224 */ /* 0x080fe200078e02ff */
[----:B------:R-:W1:Y:S01]  /*8550*/  LDC R8, c[0x0][0x608] ;  /* 0x00018200ff087b82 */ /* 0x000e620000000800 */
[----:B------:R-:W-:-:S04]  /*8560*/  IMAD.WIDE.U32 R4, R3, R14, R16 ;  /* 0x0000000e03047225 */ /* 0x000fc800078e0010 */
[----:B------:R-:W-:Y:S01]  /*8570*/  IMAD R3, R3, R15, R0 ;  /* 0x0000000f03037224 */ /* 0x000fe200078e0200 */
[----:B------:R-:W-:Y:S02]  /*8580*/  I2FP.F32.U32 R0, R24 ;  /* 0x0000001800007245 */ /* 0x000fe40000201000 */
[----:B------:R-:W3:Y:S01]  /*8590*/  LDC R26, c[0x0][0x658] ;  /* 0x00019600ff1a7b82 */ /* 0x000ee20000000800 */
[----:B------:R-:W-:Y:S01]  /*85a0*/  IMAD.IADD R3, R5, 0x1, R3 ;  /* 0x0000000105037824 */ /* 0x000fe200078e0203 */
[----:B--2---:R-:W-:Y:S01]  /*85b0*/  ISETP.NE.U32.AND P0, PT, R28, RZ, PT ;  /* 0x000000ff1c00720c */ /* 0x004fe20003f05070 */
[----:B------:R-:W-:Y:S01]  /*85c0*/  FMUL R0, R0, UR4 ;  /* 0x0000000400007c20 */ /* 0x000fe20008400000 */
[----:B------:R-:W-:Y:S02]  /*85d0*/  IMAD.MOV.U32 R5, RZ, RZ, -0x1 ;  /* 0xffffffffff057424 */ /* 0x000fe400078e00ff */
[----:B------:R-:W-:Y:S01]  /*85e0*/  ISETP.NE.AND.EX P0, PT, R29, RZ, PT, P0 ;  /* 0x000000ff1d00720c */ /* 0x000fe20003f05300 */
[----:B------:R2:W2:Y:S01]  /*85f0*/  F2I.U32.TRUNC.NTZ R13, R0 ;  /* 0x00000000000d7305 */ /* 0x0004a2000020f000 */
[----:B------:R-:W2:Y:S01]  /*8600*/  LDC R15, c[0x0][0x148] ;  /* 0x00005200ff0f7b82 */ /* 0x000ea20000000800 */
[----:B0-----:R-:W-:-:S02]  /*8610*/  SHF.R.U64 R12, R4, R6, R3 ;  /* 0x00000006040c7219 */ /* 0x001fc40000001203 */
[----:B------:R-:W-:-:S05]  /*8620*/  SHF.R.U32.HI R3, RZ, R6, R3 ;  /* 0x00000006ff037219 */ /* 0x000fca0000011603 */
[----:B------:R-:W0:Y:S01]  /*8630*/  LDC R20, c[0x0][0x600] ;  /* 0x00018000ff147b82 */ /* 0x000e220000000800 */
[-CC-:B-1----:R-:W-:Y:S02]  /*8640*/  SHF.R.U64 R10, R12, R8.reuse, R3.reuse ;  /* 0x000000080c0a7219 */ /* 0x182fe40000001203 */
[----:B------:R-:W-:-:S05]  /*8650*/  SHF.R.U32.HI R3, RZ, R8, R3 ;  /* 0x00000008ff037219 */ /* 0x000fca0000011603 */
[----:B------:R-:W1:Y:S01]  /*8660*/  LDC R27, c[0x0][0x648] ;  /* 0x00019200ff1b7b82 */ /* 0x000e620000000800 */
[-C--:B---3--:R-:W-:Y:S02]  /*8670*/  SHF.L.U32 R4, R5, R26.reuse, RZ ;  /* 0x0000001a05047219 */ /* 0x088fe400000006ff */
[--C-:B------:R-:W-:Y:S02]  /*8680*/  SHF.R.U64 R14, R10, R26, R3.reuse ;  /* 0x0000001a0a0e7219 */ /* 0x100fe40000001203 */
[----:B------:R-:W-:Y:S02]  /*8690*/  LOP3.LUT R25, RZ, R4, RZ, 0x33, !PT ;  /* 0x00000004ff197212 */ /* 0x000fe400078e33ff */
[-C--:B------:R-:W-:Y:S01]  /*86a0*/  SHF.R.U32.HI R5, RZ, R26.reuse, R3 ;  /* 0x0000001aff057219 */ /* 0x080fe20000011603 */
[----:B------:R-:W3:Y:S01]  /*86b0*/  LDC R30, c[0x0][0x638] ;  /* 0x00018e00ff1e7b82 */ /* 0x000ee20000000800 */
[----:B------:R-:W-:Y:S01]  /*86c0*/  SHF.L.U32 R154, R7, R26, RZ ;  /* 0x0000001a079a7219 */ /* 0x000fe200000006ff */
[----:B------:R-:W-:-:S06]  /*86d0*/  IMAD.MOV.U32 R4, RZ, RZ, R14 ;  /* 0x000000ffff047224 */ /* 0x000fcc00078e000e */
[----:B------:R-:W0:Y:S01]  /*86e0*/  LDC R31, c[0x0][0x610] ;  /* 0x00018400ff1f7b82 */ /* 0x000e220000000800 */
        /* <DEDUP_REMOVED lines=11> */
.L_x_295:
[----:B------:R-:W-:Y:S01]  /*87a0*/  ISETP.NE.AND P0, PT, R2, 0x1, PT ;  /* 0x000000010200780c */ /* 0x000fe20003f05270 */
[----:B0-----:R-:W-:Y:S01]  /*87b0*/  VIADD R7, R20, 0xffffffff ;  /* 0xffffffff14077836 */ /* 0x001fe20000000000 */
[----:B-12---:R-:W-:Y:S01]  /*87c0*/  SHF.R.U64 R0, R4, R27, R5 ;  /* 0x0000001b04007219 */ /* 0x006fe20000001205 */
[----:B------:R-:W-:Y:S01]  /*87d0*/  IMAD.MOV R13, RZ, RZ, -R13 ;  /* 0x000000ffff0d7224 */ /* 0x000fe200078e0a0d */
[----:B------:R-:W-:Y:S01]  /*87e0*/  LOP3.LUT R5, R10, R25, RZ, 0xc0, !PT ;  /* 0x000000190a057212 */ /* 0x000fe200078ec0ff */
[----:B------:R-:W-:Y:S02]  /*87f0*/  IMAD.MOV.U32 R4, RZ, RZ, 0x1 ;  /* 0x00000001ff047424 */ /* 0x000fe400078e00ff */
[----:B------:R-:W-:Y:S02]  /*8800*/  IMAD.MOV R3, RZ, RZ, -R0 ;  /* 0x000000ffff037224 */ /* 0x000fe400078e0a00 */
[----:B------:R-:W-:Y:S01]  /*8810*/  IMAD R154, R154, R0, R5 ;  /* 0x000000009a9a7224 */ /* 0x000fe200078e0205 */
[----:B------:R-:W-:Y:S01]  /*8820*/  LOP3.LUT R5, R12, R7, RZ, 0xc0, !PT ;  /* 0x000000070c057212 */ /* 0x000fe200078ec0ff */
[----:B---3--:R-:W-:-:S02]  /*8830*/  IMAD R0, R3, R30, R14 ;  /* 0x0000001e03007224 */ /* 0x008fc400078e020e */
[----:B------:R-:W-:Y:S02]  /*8840*/  @P0 IMAD R21, R15, R13, R24 ;  /* 0x0000000d0f150224 */ /* 0x000fe400078e0218 */
[----:B------:R-:W-:Y:S01]  /*8850*/  IMAD R3, R0, R20, R5 ;  /* 0x0000001400037224 */ /* 0x000fe200078e0205 */
[----:B------:R-:W-:Y:S01]  /*8860*/  PRMT R0, R4, 0x7610, R0 ;  /* 0x0000761004007816 */ /* 0x000fe20000000000 */
[----:B------:R-:W-:-:S05]  /*8870*/  IMAD R154, R154, R31, R21 ;  /* 0x0000001f9a9a7224 */ /* 0x000fca00078e0215 */
[----:B------:R-:W-:Y:S02]  /*8880*/  SEL R153, R3, R154, !P0 ;  /* 0x0000009a03997207 */ /* 0x000fe40004000000 */
[----:B------:R-:W-:-:S07]  /*8890*/  SEL R154, R154, R3, !P0 ;  /* 0x000000039a9a7207 */ /* 0x000fce0004000000 */
.L_x_293:
[----:B------:R-:W-:-:S13]  /*88a0*/  LOP3.LUT P0, RZ, R0, 0xff, RZ, 0xc0, !PT ;  /* 0x000000ff00ff7812 */ /* 0x000fda000780c0ff */
[----:B------:R-:W-:Y:S05]  /*88b0*/  @P0 BRA `(.L_x_296) ;  /* 0xffffff8800540947 */ /* 0x000fea000383ffff */
[----:B------:R-:W-:Y:S05]  /*88c0*/  EXIT ;  /* 0x000000000000794d */ /* 0x000fea0003800000 */
.L_x_7:
[----:B0-----:R-:W-:Y:S01]  /*88d0*/  ULDC.64 UR4, c[0x0][0x650] ;  /* 0x0001940000047ab9 */ /* 0x001fe20000000a00 */
        /* <DEDUP_REMOVED lines=25> */
.L_x_298:
[----:B------:R-:W0:Y:S01]  /*8a70*/  LDC.64 R28, c[0x0][0x640] ;  /* 0x00019000ff1c7b82 */ /* 0x000e220000000a00 */
[-CC-:B------:R-:W-:Y:S01]  /*8a80*/  SHF.R.U64 R22, R12, R6.reuse, R13.reuse ;  /* 0x000000060c167219 */ /* 0x180fe2000000120d */
[----:B------:R-:W-:Y:S01]  /*8a90*/  IMAD.MOV.U32 R30, RZ, RZ, 0x1 ;  /* 0x00000001ff1e7424 */ /* 0x000fe200078e00ff */
[----:B------:R-:W-:Y:S02]  /*8aa0*/  SHF.R.U32.HI R6, RZ, R6, R13 ;  /* 0x00000006ff067219 */ /* 0x000fe4000001160d */
        /* <DEDUP_REMOVED lines=8> */
[----:B------:R-:W-:Y:S01]  /*8b30*/  IMAD.IADD R9, R9, 0x1, R11 ;  /* 0x0000000109097824 */ /* 0x000fe200078e020b */
[----:B0-----:R-:W-:-:S04]  /*8b40*/  ISETP.NE.U32.AND P0, PT, R28, RZ, PT ;  /* 0x000000ff1c00720c */ /* 0x001fc80003f05070 */
[----:B------:R-:W-:Y:S02]  /*8b50*/  ISETP.NE.AND.EX P0, PT, R29, RZ, PT, P0 ;  /* 0x000000ff1d00720c */ /* 0x000fe40003f05300 */
[----:B------:R-:W0:Y:S01]  /*8b60*/  LDC R20, c[0x0][0x600] ;  /* 0x00018000ff147b82 */ /* 0x000e220000000800 */
[-CC-:B-1----:R-:W-:Y:S01]  /*8b70*/  SHF.R.U64 R14, R8, R10.reuse, R9.reuse ;  /* 0x0000000a080e7219 */ /* 0x182fe20000001209 */
[----:B------:R-:W-:Y:S01]  /*8b80*/  IMAD.MOV.U32 R8, RZ, RZ, -0x1 ;  /* 0xffffffffff087424 */ /* 0x000fe200078e00ff */
[----:B------:R-:W-:-:S05]  /*8b90*/  SHF.R.U32.HI R9, RZ, R10, R9 ;  /* 0x0000000aff097219 */ /* 0x000fca0000011609 */
[----:B------:R-:W1:Y:S01]  /*8ba0*/  LDC R24, c[0x0][0x648] ;  /* 0x00019200ff187b82 */ /* 0x000e620000000800 */
[-CC-:B--2---:R-:W-:Y:S02]  /*8bb0*/  SHF.R.U64 R23, R14, R12.reuse, R9.reuse ;  /* 0x0000000c0e177219 */ /* 0x184fe40000001209 */
[----:B------:R-:W-:-:S05]  /*8bc0*/  SHF.R.U32.HI R6, RZ, R12, R9 ;  /* 0x0000000cff067219 */ /* 0x000fca0000011609 */
[----:B------:R-:W2:Y:S01]  /*8bd0*/  LDC R26, c[0x0][0x638] ;  /* 0x00018e00ff1a7b82 */ /* 0x000ea20000000800 */
[-C--:B---3--:R-:W-:Y:S02]  /*8be0*/  SHF.L.U32 R8, R8, R27.reuse, RZ ;  /* 0x0000001b08087219 */ /* 0x088fe400000006ff */
[-CC-:B------:R-:W-:Y:S02]  /*8bf0*/  SHF.R.U64 R25, R23, R27.reuse, R6.reuse ;  /* 0x0000001b17197219 */ /* 0x180fe40000001206 */
[----:B------:R-:W-:Y:S02]  /*8c00*/  LOP3.LUT R32, RZ, R8, RZ, 0x33, !PT ;  /* 0x00000008ff207212 */ /* 0x000fe400078e33ff */
[----:B------:R-:W-:Y:S01]  /*8c10*/  SHF.R.U32.HI R9, RZ, R27, R6 ;  /* 0x0000001bff097219 */ /* 0x000fe20000011606 */
[----:B------:R-:W3:Y:S01]  /*8c20*/  LDC R31, c[0x0][0x610] ;  /* 0x00018400ff1f7b82 */ /* 0x000ee20000000800 */
[----:B------:R-:W-:Y:S01]  /*8c30*/  IMAD.MOV.U32 R8, RZ, RZ, R25 ;  /* 0x000000ffff087224 */ /* 0x000fe200078e0019 */
[----:B------:R-:W-:Y:S06]  /*8c40*/  @!P0 BRA `(.L_x_299) ;  /* 0x0000000000288947 */ /* 0x000fec0003800000 */
        /* <DEDUP_REMOVED lines=10> */
.L_x_299:
[----:B------:R-:W-:Y:S01]  /*8cf0*/  ISETP.NE.AND P0, PT, R2, 0x1, PT ;  /* 0x000000010200780c */ /* 0x000fe20003f05270 */
[----:B------:R-:W-:Y:S01]  /*8d00*/  IMAD.MOV.U32 R13, RZ, RZ, R22 ;  /* 0x000000ffff0d7224 */ /* 0x000fe200078e0016 */
[----:B-1----:R-:W-:Y:S01]  /*8d10*/  SHF.R.U64 R6, R8, R24, R9 ;  /* 0x0000001808067219 */ /* 0x002fe20000001209 */
[----:B0-----:R-:W-:Y:S01]  /*8d20*/  VIADD R9, R20, 0xffffffff ;  /* 0xffffffff14097836 */ /* 0x001fe20000000000 */
[----:B------:R-:W-:Y:S02]  /*8d30*/  SHF.L.U32 R30, R30, R27, RZ ;  /* 0x0000001b1e1e7219 */ /* 0x000fe400000006ff */
[----:B------:R-:W-:Y:S01]  /*8d40*/  LOP3.LUT R5, R23, R32, RZ, 0xc0, !PT ;  /* 0x0000002017057212 */ /* 0x000fe200078ec0ff */
[----:B------:R-:W-:-:S04]  /*8d50*/  IMAD.MOV R8, RZ, RZ, -R6 ;  /* 0x000000ffff087224 */ /* 0x000fc800078e0a06 */
[----:B------:R-:W-:Y:S01]  /*8d60*/  IMAD R6, R30, R6, R5 ;  /* 0x000000061e067224 */ /* 0x000fe200078e0205 */
[----:B------:R-:W-:Y:S01]  /*8d70*/  LOP3.LUT R5, R14, R9, RZ, 0xc0, !PT ;  /* 0x000000090e057212 */ /* 0x000fe200078ec0ff */
[----:B------:R-:W-:Y:S02]  /*8d80*/  @P0 IMAD R3, R7, R21, R4 ;  /* 0x0000001507030224 */ /* 0x000fe400078e0204 */
[----:B--2---:R-:W-:Y:S02]  /*8d90*/  IMAD R4, R8, R26, R25 ;  /* 0x0000001a08047224 */ /* 0x004fe400078e0219 */
[----:B---3--:R-:W-:Y:S02]  /*8da0*/  IMAD R3, R6, R31, R3 ;  /* 0x0000001f06037224 */ /* 0x008fe400078e0203 */
[----:B------:R-:W-:Y:S02]  /*8db0*/  IMAD R4, R4, R20, R5 ;  /* 0x0000001404047224 */ /* 0x000fe400078e0205 */
[----:B------:R-:W-:-:S03]  /*8dc0*/  IMAD.MOV.U32 R6, RZ, RZ, 0x1 ;  /* 0x00000001ff067424 */ /* 0x000fc600078e00ff */
[----:B------:R-:W-:Y:S02]  /*8dd0*/  SEL R20, R4, R3, !P0 ;  /* 0x0000000304147207 */ /* 0x000fe40004000000 */
[----:B------:R-:W-:-:S07]  /*8de0*/  SEL R11, R3, R4, !P0 ;  /* 0x00000004030b7207 */ /* 0x000fce0004000000 */
.L_x_297:
[----:B------:R-:W-:-:S08]  /*8df0*/  NOP ;  /* 0x0000000000007918 */ /* 0x000fd00000000000 */
[----:B------:R-:W0:-:S00]  /*8e00*/  USETMAXREG.DEALLOC.CTAPOOL 0x28 ;  /* 0x00000028000079c8 */ /* 0x000e0000080e0500 */
[----:B0-----:R-:W-:-:S13]  /*8e10*/  ISETP.NE.AND P0, PT, R0, RZ, PT ;  /* 0x000000ff0000720c */ /* 0x001fda0003f05270 */
[----:B------:R-:W-:Y:S05]  /*8e20*/  @P0 EXIT ;  /* 0x000000000000094d */ /* 0x000fea0003800000 */
[----:B------:R-:W-:Y:S01]  /*8e30*/  LOP3.LUT P0, RZ, R6, 0xff, RZ, 0xc0, !PT ;  /* 0x000000ff06ff7812 */ /* 0x000fe2000780c0ff */
[----:B------:R-:W-:Y:S02]  /*8e40*/  IMAD.MOV.U32 R0, RZ, RZ, 0x1 ;  /* 0x00000001ff007424 */ /* 0x000fe400078e00ff */
[----:B------:R-:W-:-:S10]  /*8e50*/  IMAD.MOV.U32 R12, RZ, RZ, RZ ;  /* 0x000000ffff0c7224 */ /* 0x000fd400078e00ff */
[----:B------:R-:W-:Y:S05]  /*8e60*/  @!P0 BRA `(.L_x_300) ;  /* 0x0000000c00788947 */ /* 0x000fea0003800000 */
[----:B------:R-:W0:Y:S01]  /*8e70*/  LDC R0, c[0x0][0x28c] ;  /* 0x0000a300ff007b82 */ /* 0x000e220000000800 */
[----:B------:R-:W-:Y:S01]  /*8e80*/  ULDC UR5, c[0x0][0x658] ;  /* 0x0001960000057ab9 */ /* 0x000fe20000000800 */
[----:B------:R-:W-:Y:S01]  /*8e90*/  UMOV UR11, 0xffffffff ;  /* 0xffffffff000b7882 */ /* 0x000fe20000000000 */
[----:B------:R-:W-:Y:S01]  /*8ea0*/  UMOV UR15, 0x1 ;  /* 0x00000001000f7882 */ /* 0x000fe20000000000 */
[----:B------:R-:W-:Y:S01]  /*8eb0*/  USHF.L.U32 UR11, UR11, UR5, URZ ;  /* 0x000000050b0b7299 */ /* 0x000fe2000800063f */
[----:B------:R-:W-:Y:S01]  /*8ec0*/  BSSY B0, `(.L_x_300) ;  /* 0x00000d8000007945 */ /* 0x000fe20003800000 */
[----:B------:R-:W-:Y:S01]  /*8ed0*/  ULDC UR9, c[0x0][0xc] ;  /* 0x0000030000097ab9 */ /* 0x000fe20000000800 */
[----:B------:R-:W-:Y:S01]  /*8ee0*/  ULDC UR12, c[0x0][0x10] ;  /* 0x00000400000c7ab9 */ /* 0x000fe20000000800 */
[----:B------:R-:W1:Y:S01]  /*8ef0*/  S2UR UR8, SR_CgaCtaId ;  /* 0x00000000000879c3 */ /* 0x000e620000008800 */
[----:B------:R-:W-:Y:S01]  /*8f00*/  USHF.L.U32 UR5, UR15, UR5, URZ ;  /* 0x000000050f057299 */ /* 0x000fe2000800063f */
[----:B------:R-:W-:Y:S01]  /*8f10*/  IMAD.MOV.U32 R10, RZ, RZ, 0x1 ;  /* 0x00000001ff0a7424 */ /* 0x000fe200078e00ff */
[----:B------:R-:W-:Y:S01]  /*8f20*/  LOP3.LUT R9, R19, 0x2, RZ, 0xfc, !PT ;  /* 0x0000000213097812 */ /* 0x000fe200078efcff */
[----:B------:R-:W-:Y:S01]  /*8f30*/  IMAD.MOV.U32 R12, RZ, RZ, RZ ;  /* 0x000000ffff0c7224 */ /* 0x000fe200078e00ff */
[----:B------:R-:W-:Y:S01]  /*8f40*/  ULDC UR4, c[0x0][0x600] ;  /* 0x0001800000047ab9 */ /* 0x000fe20000000800 */
[----:B------:R-:W-:Y:S01]  /*8f50*/  UMOV UR20, 0x5 ;  /* 0x0000000500147882 */ /* 0x000fe20000000000 */
[----:B------:R-:W-:Y:S01]  /*8f60*/  UIADD3 UR4, UR4, -0x1, URZ ;  /* 0xffffffff04047890 */ /* 0x000fe2000fffe03f */
[----:B------:R-:W-:Y:S01]  /*8f70*/  ULDC.64 UR28, c[0x0][0x198] ;  /* 0x00006600001c7ab9 */ /* 0x000fe20000000a00 */
[----:B0-----:R-:W-:-:S05]  /*8f80*/  VIADD R0, R0, 0x1f ;  /* 0x0000001f00007836 */ /* 0x001fca0000000000 */
[----:B------:R-:W-:Y:S01]  /*8f90*/  SHF.R.S32.HI R3, RZ, 0x1f, R0 ;  /* 0x0000001fff037819 */ /* 0x000fe20000011400 */
[----:B-1----:R-:W-:-:S03]  /*8fa0*/  ULOP3.LUT UR10, UR8, 0x1, URZ, 0xc0, !UPT ;  /* 0x00000001080a7892 */ /* 0x002fc6000f8ec03f */
[----:B------:R-:W-:Y:S01]  /*8fb0*/  LEA.HI R3, R3, R0, RZ, 0x5 ;  /* 0x0000000003037211 */ /* 0x000fe200078f28ff */
[----:B------:R-:W-:Y:S01]  /*8fc0*/  USHF.L.U32 UR7, UR8, 0xb, URZ ;  /* 0x0000000b08077899 */ /* 0x000fe2000800063f */
[----:B------:R-:W-:Y:S01]  /*8fd0*/  IMAD.MOV.U32 R0, RZ, RZ, 0x1 ;  /* 0x00000001ff007424 */ /* 0x000fe200078e00ff */
[----:B------:R-:W-:Y:S01]  /*8fe0*/  USHF.R.U32.HI UR27, URZ, 0x1, UR8 ;  /* 0x000000013f1b7899 */ /* 0x000fe20008011608 */
[----:B------:R-:W-:Y:S01]  /*8ff0*/  SHF.R.S32.HI R3, RZ, 0x5, R3 ;  /* 0x00000005ff037819 */ /* 0x000fe20000011403 */
[----:B------:R-:W-:Y:S02]  /*9000*/  USHF.L.U32 UR6, UR8, 0x6, URZ ;  /* 0x0000000608067899 */ /* 0x000fe4000800063f */
[----:B------:R-:W-:Y:S02]  /*9010*/  ULOP3.LUT UR8, UR8, 0xfffffffe, URZ, 0xc0, !UPT ;  /* 0xfffffffe08087892 */ /* 0x000fe4000f8ec03f */
[----:B------:R-:W-:Y:S01]  /*9020*/  UISETP.GT.U32.AND UP0, UPT, UR10, 0xffff, UPT ;  /* 0x0000ffff0a00788c */ /* 0x000fe2000bf04070 */
[----:B------:R-:W-:Y:S01]  /*9030*/  VIADD R8, R3, 0x1 ;  /* 0x0000000103087836 */ /* 0x000fe20000000000 */
[----:B------:R-:W-:-:S02]  /*9040*/  ULOP3.LUT UR13, UR7, 0x800, URZ, 0xc0, !UPT ;  /* 0x00000800070d7892 */ /* 0x000fc4000f8ec03f */
[----:B------:R-:W-:Y:S02]  /*9050*/  ULOP3.LUT UR7, URZ, UR11, URZ, 0x33, !UPT ;  /* 0x0000000b3f077292 */ /* 0x000fe4000f8e333f */
[----:B------:R-:W-:Y:S02]  /*9060*/  USHF.L.U32 UR14, UR15, UR8, URZ ;  /* 0x000000080f0e7299 */ /* 0x000fe4000800063f */
[----:B------:R-:W-:Y:S02]  /*9070*/  ULOP3.LUT UR11, UR8, 0x1, URZ, 0xfc, !UPT ;  /* 0x00000001080b7892 */ /* 0x000fe4000f8efc3f */
[----:B------:R-:W-:Y:S02]  /*9080*/  UIMAD.WIDE.U32 UR8, UR9, UR12, URZ ;  /* 0x0000000c090872a5 */ /* 0x000fe4000f8e003f */
[----:B------:R-:W-:Y:S01]  /*9090*/  USEL UR10, UR10, 0xffff, !UP0 ;  /* 0x0000ffff0a0a7887 */ /* 0x000fe2000c000000 */
[----:B------:R-:W-:Y:S01]  /*90a0*/  ULDC UR12, c[0x0][0x14] ;  /* 0x00000500000c7ab9 */ /* 0x000fe20000000800 */
[----:B------:R-:W-:-:S02]  /*90b0*/  USHF.L.U32 UR11, UR15, UR11, URZ ;  /* 0x0000000b0f0b7299 */ /* 0x000fc4000800063f */
[----:B------:R-:W-:Y:S02]  /*90c0*/  UIMAD.WIDE.U32 UR24, UR8, UR12, URZ ;  /* 0x0000000c081872a5 */ /* 0x000fe4000f8e003f */
[----:B------:R-:W-:Y:S02]  /*90d0*/  UIMAD UR15, UR9, UR12, URZ ;  /* 0x0000000c090f72a4 */ /* 0x000fe4000f8e023f */
[----:B------:R-:W-:Y:S02]  /*90e0*/  ULOP3.LUT UR10, UR10, 0xffff, URZ, 0xc0, !UPT ;  /* 0x0000ffff0a0a7892 */ /* 0x000fe4000f8ec03f */
[----:B------:R-:W-:Y:S02]  /*90f0*/  ULEA UR30, UR27, 0x100, 0xc ;  /* 0x000001001b1e7891 */ /* 0x000fe4000f8e603f */
[----:B------:R-:W-:Y:S02]  /*9100*/  ULOP3.LUT UR6, UR6, 0x40, URZ, 0xc0, !UPT ;  /* 0x0000004006067892 */ /* 0x000fe4000f8ec03f */
[----:B------:R-:W-:-:S02]  /*9110*/  ULOP3.LUT UR13, UR13, 0xa100, URZ, 0xfc, !UPT ;  /* 0x0000a1000d0d7892 */ /* 0x000fc4000f8efc3f */
[----:B------:R-:W-:Y:S02]  /*9120*/  ULOP3.LUT UR14, UR14, UR11, URZ, 0xfc, !UPT ;  /* 0x0000000b0e0e7292 */ /* 0x000fe4000f8efc3f */
[----:B------:R-:W-:Y:S02]  /*9130*/  UIADD3 UR15, UR25, UR15, URZ ;  /* 0x0000000f190f7290 */ /* 0x000fe4000fffe03f */
[----:B------:R-:W-:-:S12]  /*9140*/  USHF.L.U32 UR20, UR20, UR10, URZ ;  /* 0x0000000a14147299 */ /* 0x000fd8000800063f */
.L_x_311:
[----:B------:R-:W-:-:S03]  /*9150*/  UMOV UR8, 0xffffffff ;  /* 0xffffffff00087882 */ /* 0x000fc60000000000 */
[----:B------:R-:W-:Y:S05]  /*9160*/  BRA.DIV UR8, `(.L_x_301) ;  /* 0x0000000e08c47947 */ /* 0x000fea000b800000 */
[----:B------:R-:W-:-:S13]  /*9170*/  ELECT P6, URZ, PT ;  /* 0x00000000003f782f */ /* 0x000fda00038c0000 */
.L_x_323:
[----:B------:R-:W0:Y:S01]  /*9180*/  LDC R4, c[0x0][0x28c] ;  /* 0x0000a300ff047b82 */ /* 0x000e220000000800 */
[----:B------:R-:W-:Y:S01]  /*9190*/  BSSY B1, `(.L_x_302) ;  /* 0x0000039000017945 */ /* 0x000fe20003800000 */
[----:B0-----:R-:W-:-:S13]  /*91a0*/  ISETP.LT.OR P6, PT, R4, 0x1, !P6 ;  /* 0x000000010400780c */ /* 0x001fda00077c1670 */
[----:B------:R-:W-:Y:S05]  /*91b0*/  @P6 BRA `(.L_x_303) ;  /* 0x0000000000d86947 */ /* 0x000fea0003800000 */
[----:B------:R-:W-:Y:S01]  /*91c0*/  LEA R11, R11, UR27, 0x1 ;  /* 0x0000001b0b0b7c11 */ /* 0x000fe2000f8e08ff */
[----:B------:R-:W-:Y:S01]  /*91d0*/  IMAD.MOV.U32 R22, RZ, RZ, RZ ;  /* 0x000000ffff167224 */ /* 0x000fe200078e00ff */
[----:B------:R-:W-:Y:S01]  /*91e0*/  LEA R20, R20, UR6, 0x7 ;  /* 0x0000000614147c11 */ /* 0x000fe2000f8e38ff */
[----:B------:R-:W-:Y:S02]  /*91f0*/  IMAD.MOV.U32 R4, RZ, RZ, R8 ;  /* 0x000000ffff047224 */ /* 0x000fe400078e0008 */
[----:B------:R-:W-:Y:S02]  /*9200*/  IMAD.MOV.U32 R5, RZ, RZ, R0 ;  /* 0x000000ffff057224 */ /* 0x000fe400078e0000 */
[----:B------:R-:W-:Y:S02]  /*9210*/  IMAD.MOV.U32 R6, RZ, RZ, R12 ;  /* 0x000000ffff067224 */ /* 0x000fe400078e000c */
[----:B------:R-:W-:-:S07]  /*9220*/  IMAD.SHL.U32 R15, R11, 0x80, RZ ;  /* 0x000000800b0f7824 */ /* 0x000fce00078e00ff */
.L_x_306:
[----:B------:R-:W0:Y:S01]  /*9230*/  S2R R14, SR_CgaCtaId ;  /* 0x00000000000e7919 */ /* 0x000e220000008800 */
[----:B------:R-:W-:Y:S02]  /*9240*/  MOV R7, 0x400 ;  /* 0x0000040000077802 */ /* 0x000fe40000000f00 */
[----:B------:R-:W-:-:S13]  /*9250*/  LOP3.LUT P1, RZ, R18, 0x7f, RZ, 0xc0, !PT ;  /* 0x0000007f12ff7812 */ /* 0x000fda000782c0ff */
[----:B------:R-:W1:Y:S01]  /*9260*/  @!P1 LDC R11, c[0x0][0x500] ;  /* 0x00014000ff0b9b82 */ /* 0x000e620000000800 */
[----:B0-----:R-:W-:Y:S02]  /*9270*/  LEA R21, R14, R7, 0x18 ;  /* 0x000000070e157211 */ /* 0x001fe400078ec0ff */
[----:B------:R-:W-:-:S03]  /*9280*/  SHF.L.U32 R7, R5, 0x1f, RZ ;  /* 0x0000001f05077819 */ /* 0x000fc600000006ff */
[----:B------:R-:W-:-:S04]  /*9290*/  IMAD R14, R6, 0x8, R21 ;  /* 0x00000008060e7824 */ /* 0x000fc800078e0215 */
[----:B------:R-:W0:Y:S02]  /*92a0*/  SYNCS.PHASECHK.TRANS64.TRYWAIT P0, [R14+URZ+0x28], R7 ;  /* 0x000028070e0075a7 */ /* 0x000e24000800017f */
[----:B01----:R-:W-:Y:S05]  /*92b0*/  @!P0 BRA `(.L_x_304) ;  /* 0x0000000c00908947 */ /* 0x003fea0003800000 */
.L_x_324:
[----:B0-----:R-:W-:Y:S01]  /*92c0*/  PRMT R7, R9, 0x9910, RZ ;  /* 0x0000991009077816 */ /* 0x001fe200000000ff */
[----:B------:R0:W-:Y:S03]  /*92d0*/  @!P1 SYNCS.ARRIVE.TRANS64 RZ, [R14+URZ], R11 ;  /* 0x0000000b0eff99a7 */ /* 0x0001e6000800003f */
[----:B------:R-:W-:-:S13]  /*92e0*/  ISETP.NE.AND P0, PT, R7, 0x2, PT ;  /* 0x000000020700780c */ /* 0x000fda0003f05270 */
[----:B0-----:R-:W-:Y:S05]  /*92f0*/  @P0 BRA `(.L_x_305) ;  /* 0x0000000000040947 */ /* 0x001fea0003800000 */
[----:B------:R-:W-:Y:S01]  /*9300*/  BPT.TRAP 0x1 ;  /* 0x000000040000795c */ /* 0x000fe20000300000 */
.L_x_305:
[----:B------:R-:W-:Y:S01]  /*9310*/  R2UR UR11, R6 ;  /* 0x00000000060b72ca */ /* 0x000fe200000e0000 */
[----:B------:R-:W-:Y:S01]  /*9320*/  VIADD R4, R4, 0xffffffff ;  /* 0xffffffff04047836 */ /* 0x000fe20000000000 */
[----:B------:R-:W-:Y:S01]  /*9330*/  R2UR UR22, R21 ;  /* 0x00000000151672ca */ /* 0x000fe200000e0000 */
[----:B------:R-:W-:Y:S01]  /*9340*/  UIADD3 UR16, UP0, UR28, 0xf0, URZ ;  /* 0x000000f01c107890 */ /* 0x000fe2000ff1e03f */
[----:B------:R-:W-:Y:S01]  /*9350*/  R2UR UR23, R15 ;  /* 0x000000000f1772ca */ /* 0x000fe200000e0000 */
[----:B------:R-:W-:Y:S01]  /*9360*/  UIADD3 UR32, UP1, UR28, 0x1f0, URZ ;  /* 0x000001f01c207890 */ /* 0x000fe2000ff3e03f */
[----:B------:R-:W-:Y:S01]  /*9370*/  R2UR UR9, R14 ;  /* 0x000000000e0972ca */ /* 0x000fe200000e0000 */
[----:B------:R-:W-:Y:S01]  /*9380*/  UIADD3.X UR17, URZ, UR29, URZ, UP0, !UPT ;  /* 0x0000001d3f117290 */ /* 0x000fe200087fe43f */
[----:B------:R-:W-:Y:S01]  /*9390*/  R2UR UR10, R22 ;  /* 0x00000000160a72ca */ /* 0x000fe200000e0000 */
[----:B------:R-:W-:Y:S01]  /*93a0*/  UPRMT UR21, URZ, 0x5410, UR20 ;  /* 0x000054103f157896 */ /* 0x000fe20008000014 */
[----:B------:R-:W-:Y:S01]  /*93b0*/  R2UR UR12, R13 ;  /* 0x000000000d0c72ca */ /* 0x000fe200000e0000 */
[----:B------:R-:W-:Y:S01]  /*93c0*/  VIADD R6, R6, 0x1 ;  /* 0x0000000106067836 */ /* 0x000fe20000000000 */
[----:B------:R-:W-:Y:S01]  /*93d0*/  R2UR UR26, R20 ;  /* 0x00000000141a72ca */ /* 0x000fe200000e0000 */
[----:B------:R-:W-:Y:S01]  /*93e0*/  ULEA UR8, UR11, UR30, 0xd ;  /* 0x0000001e0b087291 */ /* 0x000fe2000f8e683f */
[----:B------:R-:W-:Y:S01]  /*93f0*/  ISETP.GT.AND P1, PT, R4, 0x1, PT ;  /* 0x000000010400780c */ /* 0x000fe20003f24270 */
[----:B------:R-:W-:Y:S01]  /*9400*/  ULEA UR11, UR11, UR13, 0xc ;  /* 0x0000000d0b0b7291 */ /* 0x000fe2000f8e603f */
[----:B------:R-:W-:Y:S01]  /*9410*/  ISETP.NE.AND P0, PT, R6, 0x5, PT ;  /* 0x000000050600780c */ /* 0x000fe20003f05270 */
[----:B------:R-:W-:Y:S01]  /*9420*/  UIADD3 UR8, UR22, UR8, URZ ;  /* 0x0000000816087290 */ /* 0x000fe2000fffe03f */
[----:B------:R-:W-:Y:S01]  /*9430*/  VIADD R22, R22, 0x20 ;  /* 0x0000002016167836 */ /* 0x000fe20000000000 */
[----:B------:R-:W-:Y:S01]  /*9440*/  UIADD3 UR22, UR22, UR11, URZ ;  /* 0x0000000b16167290 */ /* 0x000fe2000fffe03f */
[----:B------:R-:W-:Y:S01]  /*9450*/  SEL R14, RZ, 0x1, P0 ;  /* 0x00000001ff0e7807 */ /* 0x000fe20000000000 */
[----:B------:R-:W-:Y:S01]  /*9460*/  UPRMT UR31, URZ, 0x5410, UR14 ;  /* 0x000054103f1f7896 */ /* 0x000fe2000800000e */
[----:B------:R-:W-:Y:S01]  /*9470*/  SEL R6, R6, RZ, P0 ;  /* 0x000000ff06067207 */ /* 0x000fe20000000000 */
[----:B------:R-:W-:Y:S01]  /*9480*/  UIADD3.X UR33, URZ, UR29, URZ, UP1, !UPT ;  /* 0x0000001d3f217290 */ /* 0x000fe20008ffe43f */
[----:B------:R-:W-:Y:S01]  /*9490*/  LOP3.LUT R5, R5, R14, RZ, 0x3c, !PT ;  /* 0x0000000e05057212 */ /* 0x000fe200078e3cff */
[----:B------:R-:W-:Y:S01]  /*94a0*/  UMOV UR18, 0x0 ;  /* 0x0000000000127882 */ /* 0x000fe20000000000 */
[----:B------:R-:W-:Y:S01]  /*94b0*/  UMOV UR19, 0x10000000 ;  /* 0x1000000000137882 */ /* 0x000fe20000000000 */
[----:B------:R-:W-:-:S02]  /*94c0*/  UMOV UR11, UR23 ;  /* 0x00000017000b7c82 */ /* 0x000fc40008000000 */
[----:B------:R0:W-:Y:S02]  /*94d0*/  UTMALDG.3D.MULTICAST [UR8], [UR16], UR21, desc[UR18] ;  /* 0x00001208100073b4 */ /* 0x0001e40008011815 */
[----:B0-----:R-:W-:Y:S01]  /*94e0*/  UMOV UR8, UR22 ;  /* 0x0000001600087c82 */ /* 0x001fe20008000000 */
[----:B------:R-:W-:Y:S02]  /*94f0*/  UMOV UR11, UR26 ;  /* 0x0000001a000b7c82 */ /* 0x000fe40008000000 */
[----:B------:R0:W-:Y:S02]  /*9500*/  UTMALDG.3D.MULTICAST [UR8], [UR32], UR31, desc[UR18] ;  /* 0x00001208200073b4 */ /* 0x0001e4000801181f */
[----:B0-----:R-:W-:Y:S05]  /*9510*/  @P1 BRA `(.L_x_306) ;  /* 0xfffffffc00441947 */ /* 0x001fea000383ffff */
.L_x_303:
[----:B------:R-:W-:Y:S05]  /*9520*/  BSYNC B1 ;  /* 0x0000000000017941 */ /* 0x000fea0003800000 */
.L_x_302:
[----:B------:R-:W-:Y:S01]  /*9530*/  LOP3.LUT P1, RZ, R10, 0xff, RZ, 0xc0, !PT ;  /* 0x000000ff0aff7812 */ /* 0x000fe2000782c0ff */
[C---:B------:R-:W-:Y:S01]  /*9540*/  IMAD.IADD R12, R3.reuse, 0x1, R12 ;  /* 0x00000001030c7824 */ /* 0x040fe200078e020c */
[----:B------:R-:W-:Y:S01]  /*9550*/  ULDC.64 UR8, c[0x0][0x650] ;  /* 0x0001940000087ab9 */ /* 0x000fe20000000a00 */
[C---:B------:R-:W-:Y:S01]  /*9560*/  ISETP.GE.U32.AND P2, PT, R3.reuse, 0x5, PT ;  /* 0x000000050300780c */ /* 0x040fe20003f46070 */
[----:B------:R-:W-:Y:S01]  /*9570*/  BSSY B1, `(.L_x_307) ;  /* 0x000006a000017945 */ /* 0x000fe20003800000 */
[----:B------:R-:W-:Y:S01]  /*9580*/  IMAD.MOV.U32 R11, RZ, RZ, -0x1 ;  /* 0xffffffffff0b7424 */ /* 0x000fe200078e00ff */
[----:B------:R-:W-:Y:S01]  /*9590*/  ISETP.GT.U32.AND P0, PT, R12, 0x4, PT ;  /* 0x000000040c00780c */ /* 0x000fe20003f04070 */
[----:B------:R-:W-:Y:S01]  /*95a0*/  IMAD.MOV.U32 R20, RZ, RZ, -0x1 ;  /* 0xffffffffff147424 */ /* 0x000fe200078e00ff */
[----:B------:R-:W-:Y:S01]  /*95b0*/  PRMT R10, RZ, 0x7610, R10 ;  /* 0x00007610ff0a7816 */ /* 0x000fe2000000000a */
[----:B------:R-:W-:Y:S01]  /*95c0*/  IMAD.MOV.U32 R13, RZ, RZ, -0x1 ;  /* 0xffffffffff0d7424 */ /* 0x000fe200078e00ff */
[----:B------:R-:W-:-:S03]  /*95d0*/  ISETP.LT.U32.AND P0, PT, R3, 0x5, P0 ;  /* 0x000000050300780c */ /* 0x000fc60000701070 */
[----:B------:R-:W0:Y:S01]  /*95e0*/  @P1 S2R R5, SR_CgaCtaId ;  /* 0x0000000000051919 */ /* 0x000e220000008800 */
[----:B------:R-:W-:-:S04]  /*95f0*/  @P1 MOV R4, 0x400 ;  /* 0x0000040000041802 */ /* 0x000fc80000000f00 */
[----:B0-----:R-:W-:Y:S01]  /*9600*/  @P1 LEA R6, R5, R4, 0x18 ;  /* 0x0000000405061211 */ /* 0x001fe200078ec0ff */
[----:B------:R-:W-:-:S03]  /*9610*/  IMAD.WIDE.U32 R4, R12, -0x33333333, RZ ;  /* 0xcccccccd0c047825 */ /* 0x000fc600078e00ff */
[----:B------:R0:W-:Y:S01]  /*9620*/  @P1 SYNCS.ARRIVE.TRANS64.A1T0 RZ, [R6+URZ+0x68], RZ ;  /* 0x000068ff06ff19a7 */ /* 0x0001e2000810003f */
[----:B------:R-:W-:Y:S02]  /*9630*/  IADD3 R16, P1, R16, UR24, RZ ;  /* 0x0000001810107c10 */ /* 0x000fe4000ff3e0ff */
[----:B------:R-:W-:Y:S02]  /*9640*/  SHF.R.U32.HI R7, RZ, 0x2, R5 ;  /* 0x00000002ff077819 */ /* 0x000fe40000011605 */
[----:B------:R-:W-:Y:S02]  /*9650*/  SEL R5, RZ, 0x1, !P0 ;  /* 0x00000001ff057807 */ /* 0x000fe40004000000 */
[----:B------:R-:W-:Y:S01]  /*9660*/  IADD3.X R17, R17, UR15, RZ, P1, !PT ;  /* 0x0000000f11117c10 */ /* 0x000fe20008ffe4ff */
[----:B------:R-:W-:Y:S01]  /*9670*/  IMAD R12, R7, -0x5, R12 ;  /* 0xfffffffb070c7824 */ /* 0x000fe200078e020c */
[----:B------:R-:W-:Y:S02]  /*9680*/  ISETP.GE.U32.AND P0, PT, R16, UR8, PT ;  /* 0x0000000810007c0c */ /* 0x000fe4000bf06070 */
[----:B------:R-:W-:-:S02]  /*9690*/  LOP3.LUT R0, R0, R5, RZ, 0x3c, !PT ;  /* 0x0000000500007212 */ /* 0x000fc400078e3cff */
[----:B------:R-:W-:Y:S02]  /*96a0*/  ISETP.GE.U32.AND.EX P0, PT, R17, UR9, PT, P0 ;  /* 0x0000000911007c0c */ /* 0x000fe4000bf06100 */
[----:B------:R-:W-:Y:S02]  /*96b0*/  @P2 LOP3.LUT R0, R0, 0x1, R7, 0x78, !PT ;  /* 0x0000000100002812 */ /* 0x000fe400078e7807 */
[----:B------:R-:W-:-:S09]  /*96c0*/  PRMT R4, RZ, 0x7610, R4 ;  /* 0x00007610ff047816 */ /* 0x000fd20000000004 */
[----:B0-----:R-:W-:Y:S05]  /*96d0*/  @P0 BRA `(.L_x_308) ;  /* 0x00000004004c0947 */ /* 0x001fea0003800000 */
[----:B------:R-:W0:Y:S01]  /*96e0*/  S2R R14, SR_CTAID.X ;  /* 0x00000000000e7919 */ /* 0x000e220000002500 */
[----:B------:R-:W-:Y:S01]  /*96f0*/  ULDC.64 UR8, c[0x0][0x628] ;  /* 0x00018a0000087ab9 */ /* 0x000fe20000000a00 */
[----:B------:R-:W1:Y:S01]  /*9700*/  LDC R15, c[0x0][0x144] ;  /* 0x00005100ff0f7b82 */ /* 0x000e620000000800 */
[----:B------:R-:W-:Y:S01]  /*9710*/  ISETP.NE.U32.AND P0, PT, RZ, UR8, PT ;  /* 0x00000008ff007c0c */ /* 0x000fe2000bf05070 */
[----:B------:R-:W2:Y:S01]  /*9720*/  S2R R11, SR_CTAID.Y ;  /* 0x00000000000b7919 */ /* 0x000ea20000002600 */
[----:B------:R-:W-:Y:S01]  /*9730*/  ULDC UR10, c[0x0][0x150] ;  /* 0x00005400000a7ab9 */ /* 0x000fe20000000800 */
[----:B------:R-:W-:Y:S01]  /*9740*/  ULDC UR11, c[0x0][0x630] ;  /* 0x00018c00000b7ab9 */ /* 0x000fe20000000800 */
[----:B------:R-:W-:Y:S01]  /*9750*/  ISETP.NE.AND.EX P0, PT, RZ, UR9, PT, P0 ;  /* 0x00000009ff007c0c */ /* 0x000fe2000bf05300 */
[----:B------:R-:W-:Y:S01]  /*9760*/  IMAD.MOV.U32 R4, RZ, RZ, R16 ;  /* 0x000000ffff047224 */ /* 0x000fe200078e0010 */
[----:B0-----:R-:W-:-:S05]  /*9770*/  I2FP.F32.U32 R5, R14 ;  /* 0x0000000e00057245 */ /* 0x001fca0000201000 */
[----:B------:R-:W-:Y:S01]  /*9780*/  FMUL R20, R5, UR10 ;  /* 0x0000000a05147c20 */ /* 0x000fe20008400000 */
[----:B------:R-:W-:-:S05]  /*9790*/  IMAD.MOV.U32 R5, RZ, RZ, R17 ;  /* 0x000000ffff057224 */ /* 0x000fca00078e0011 */
[----:B--2---:R-:W-:Y:S05]  /*97a0*/  @!P0 BRA `(.L_x_309) ;  /* 0x0000000000288947 */ /* 0x004fea0003800000 */
[----:B------:R-:W-:Y:S02]  /*97b0*/  ULDC UR10, c[0x0][0x634] ;  /* 0x00018d00000a7ab9 */ /* 0x000fe40000000800 */
[----:B------:R-:W-:-:S05]  /*97c0*/  IADD3 R5, P0, R16, UR10, RZ ;  /* 0x0000000a10057c10 */ /* 0x000fca000ff1e0ff */
[----:B------:R-:W-:-:S04]  /*97d0*/  IMAD.X R13, RZ, RZ, R17, P0 ;  /* 0x000000ffff0d7224 */ /* 0x000fc800000e0611 */
[----:B------:R-:W-:-:S04]  /*97e0*/  IMAD.WIDE.U32 R6, R13, UR8, RZ ;  /* 0x000000080d067c25 */ /* 0x000fc8000f8e00ff */
[----:B------:R-:W-:-:S04]  /*97f0*/  IMAD.WIDE.U32 R6, P0, R5, UR9, R6 ;  /* 0x0000000905067c25 */ /* 0x000fc8000f800006 */
[----:B------:R-:W-:-:S04]  /*9800*/  IMAD.WIDE.U32 R4, R5, UR8, RZ ;  /* 0x0000000805047c25 */ /* 0x000fc8000f8e00ff */
[----:B------:R-:W-:Y:S01]  /*9810*/  IMAD.MOV.U32 R4, RZ, RZ, R7 ;  /* 0x000000ffff047224 */ /* 0x000fe200078e0007 */
[----:B------:R-:W-:Y:S01]  /*9820*/  IADD3 RZ, P1, R5, R6, RZ ;  /* 0x0000000605ff7210 */ /* 0x000fe20007f3e0ff */
[----:B------:R-:W-:-:S04]  /*9830*/  IMAD.X R5, RZ, RZ, RZ, P0 ;  /* 0x000000ffff057224 */ /* 0x000fc800000e06ff */
[----:B------:R-:W-:-:S08]  /*9840*/  IMAD.WIDE.U32.X R4, R13, UR9, R4, P1 ;  /* 0x000000090d047c25 */ /* 0x000fd000088e0404 */
.L_x_309:
[--C-:B------:R-:W-:Y:S01]  /*9850*/  SHF.R.U64 R13, R4, UR11, R5.reuse ;  /* 0x0000000b040d7c19 */ /* 0x100fe20008001205 */
[----:B------:R-:W0:Y:S01]  /*9860*/  F2I.U32.TRUNC.NTZ R20, R20 ;  /* 0x0000001400147305 */ /* 0x000e22000020f000 */
[----:B------:R-:W-:Y:S01]  /*9870*/  SHF.R.U32.HI R4, RZ, UR11, R5 ;  /* 0x0000000bff047c19 */ /* 0x000fe20008011605 */
[----:B------:R-:W-:Y:S01]  /*9880*/  ULDC.64 UR8, c[0x0][0x620] ;  /* 0x0001880000087ab9 */ /* 0x000fe20000000a00 */
[----:B------:R-:W-:Y:S01]  /*9890*/  IADD3 R7, P0, RZ, -R13, RZ ;  /* 0x8000000dff077210 */ /* 0x000fe20007f1e0ff */
[----:B------:R-:W-:Y:S01]  /*98a0*/  ULDC.64 UR10, c[0x0][0x640] ;  /* 0x00019000000a7ab9 */ /* 0x000fe20000000a00 */
[----:B------:R-:W2:Y:S03]  /*98b0*/  LDC R22, c[0x0][0x148] ;  /* 0x00005200ff167b82 */ /* 0x000ea60000000800 */
[----:B------:R-:W-:Y:S01]  /*98c0*/  IMAD.X R4, RZ, RZ, ~R4, P0 ;  /* 0x000000ffff047224 */ /* 0x000fe200000e0e04 */
[----:B------:R-:W-:-:S03]  /*98d0*/  ISETP.NE.U32.AND P0, PT, RZ, UR10, PT ;  /* 0x0000000aff007c0c */ /* 0x000fc6000bf05070 */
[----:B------:R-:W-:Y:S01]  /*98e0*/  IMAD R6, R4, UR8, RZ ;  /* 0x0000000804067c24 */ /* 0x000fe2000f8e02ff */
[----:B------:R-:W-:Y:S01]  /*98f0*/  ISETP.NE.AND.EX P0, PT, RZ, UR11, PT, P0 ;  /* 0x0000000bff007c0c */ /* 0x000fe2000bf05300 */
[----:B------:R-:W-:Y:S01]  /*9900*/  IMAD.WIDE.U32 R4, R7, UR8, R16 ;  /* 0x0000000807047c25 */ /* 0x000fe2000f8e0010 */
[----:B------:R-:W-:-:S03]  /*9910*/  ULDC UR8, c[0x0][0x618] ;  /* 0x0001860000087ab9 */ /* 0x000fc60000000800 */
[----:B------:R-:W-:Y:S01]  /*9920*/  IMAD R7, R7, UR9, R6 ;  /* 0x0000000907077c24 */ /* 0x000fe2000f8e0206 */
[----:B------:R-:W-:Y:S01]  /*9930*/  ULDC UR9, c[0x0][0x154] ;  /* 0x0000550000097ab9 */ /* 0x000fe20000000800 */
[----:B0-----:R-:W-:Y:S02]  /*9940*/  IMAD.MOV R6, RZ, RZ, -R20 ;  /* 0x000000ffff067224 */ /* 0x001fe400078e0a14 */
[----:B------:R-:W-:Y:S02]  /*9950*/  IMAD.IADD R5, R5, 0x1, R7 ;  /* 0x0000000105057824 */ /* 0x000fe400078e0207 */
[----:B-1----:R-:W-:Y:S01]  /*9960*/  IMAD R14, R15, R6, R14 ;  /* 0x000000060f0e7224 */ /* 0x002fe200078e020e */
[----:B------:R-:W-:Y:S02]  /*9970*/  I2FP.F32.U32 R6, R11 ;  /* 0x0000000b00067245 */ /* 0x000fe40000201000 */
[--C-:B------:R-:W-:Y:S02]  /*9980*/  SHF.R.U64 R15, R4, UR8, R5.reuse ;  /* 0x00000008040f7c19 */ /* 0x100fe40008001205 */
[----:B------:R-:W-:Y:S01]  /*9990*/  SHF.R.U32.HI R4, RZ, UR8, R5 ;  /* 0x00000008ff047c19 */ /* 0x000fe20008011605 */
[----:B------:R-:W-:Y:S01]  /*99a0*/  FMUL R6, R6, UR9 ;  /* 0x0000000906067c20 */ /* 0x000fe20008400000 */
[----:B------:R-:W-:-:S02]  /*99b0*/  ULDC UR8, c[0x0][0x608] ;  /* 0x0001820000087ab9 */ /* 0x000fc40000000800 */
[--C-:B------:R-:W-:Y:S01]  /*99c0*/  SHF.R.U64 R21, R15, UR8, R4.reuse ;  /* 0x000000080f157c19 */ /* 0x100fe20008001204 */
[----:B------:R0:W1:Y:S01]  /*99d0*/  F2I.U32.TRUNC.NTZ R24, R6 ;  /* 0x0000000600187305 */ /* 0x000062000020f000 */
[----:B------:R-:W-:Y:S01]  /*99e0*/  SHF.R.U32.HI R4, RZ, UR8, R4 ;  /* 0x00000008ff047c19 */ /* 0x000fe20008011604 */
[----:B------:R-:W-:-:S03]  /*99f0*/  ULDC UR8, c[0x0][0x658] ;  /* 0x0001960000087ab9 */ /* 0x000fc60000000800 */
[--C-:B------:R-:W-:Y:S02]  /*9a00*/  SHF.R.U64 R20, R21, UR8, R4.reuse ;  /* 0x0000000815147c19 */ /* 0x100fe40008001204 */
[----:B------:R-:W-:-:S03]  /*9a10*/  SHF.R.U32.HI R23, RZ, UR8, R4 ;  /* 0x00000008ff177c19 */ /* 0x000fc60008011604 */
[----:B------:R-:W-:Y:S02]  /*9a20*/  IMAD.MOV.U32 R4, RZ, RZ, R20 ;  /* 0x000000ffff047224 */ /* 0x000fe400078e0014 */
[----:B------:R-:W-:Y:S01]  /*9a30*/  IMAD.MOV.U32 R5, RZ, RZ, R23 ;  /* 0x000000ffff057224 */ /* 0x000fe200078e0017 */
[----:B0-----:R-:W-:Y:S06]  /*9a40*/  @!P0 BRA `(.L_x_310) ;  /* 0x0000000000288947 */ /* 0x001fec0003800000 */
        /* <DEDUP_REMOVED lines=10> */
.L_x_310:
[----:B------:R-:W-:Y:S01]  /*9af0*/  ISETP.NE.AND P0, PT, R2, 0x1, PT ;  /* 0x000000010200780c */ /* 0x000fe20003f05270 */
[----:B------:R-:W-:Y:S01]  /*9b00*/  ULDC UR8, c[0x0][0x648] ;  /* 0x0001920000087ab9 */ /* 0x000fe20000000800 */
[----:B-1----:R-:W-:Y:S01]  /*9b10*/  IMAD.MOV R24, RZ, RZ, -R24 ;  /* 0x000000ffff187224 */ /* 0x002fe200078e0a18 */
[----:B------:R-:W-:Y:S01]  /*9b20*/  SHF.R.U64 R4, R4, UR8, R5 ;  /* 0x0000000804047c19 */ /* 0x000fe20008001205 */
[----:B------:R-:W-:Y:S01]  /*9b30*/  ULDC UR8, c[0x0][0x638] ;  /* 0x00018e0000087ab9 */ /* 0x000fe20000000800 */
[----:B------:R-:W-:Y:S01]  /*9b40*/  LOP3.LUT R21, R21, UR7, RZ, 0xc0, !PT ;  /* 0x0000000715157c12 */ /* 0x000fe2000f8ec0ff */
[----:B------:R-:W-:Y:S02]  /*9b50*/  ULDC UR9, c[0x0][0x610] ;  /* 0x0001840000097ab9 */ /* 0x000fe40000000800 */
[----:B------:R-:W-:Y:S02]  /*9b60*/  IMAD.MOV R5, RZ, RZ, -R4 ;  /* 0x000000ffff057224 */ /* 0x000fe400078e0a04 */
[----:B------:R-:W-:-:S02]  /*9b70*/  IMAD R21, R4, UR5, R21 ;  /* 0x0000000504157c24 */ /* 0x000fc4000f8e0215 */
[----:B------:R-:W-:Y:S01]  /*9b80*/  IMAD R20, R5, UR8, R20 ;  /* 0x0000000805147c24 */ /* 0x000fe2000f8e0214 */
[----:B------:R-:W-:Y:S01]  /*9b90*/  ULDC UR8, c[0x0][0x600] ;  /* 0x0001800000087ab9 */ /* 0x000fe20000000800 */
[----:B--2---:R-:W-:Y:S01]  /*9ba0*/  @P0 IMAD R14, R22, R24, R11 ;  /* 0x00000018160e0224 */ /* 0x004fe200078e020b */
[----:B------:R-:W-:Y:S01]  /*9bb0*/  LOP3.LUT R11, R15, UR4, RZ, 0xc0, !PT ;  /* 0x000000040f0b7c12 */ /* 0x000fe2000f8ec0ff */
[----:B------:R-:W-:Y:S02]  /*9bc0*/  IMAD.MOV.U32 R4, RZ, RZ, 0x1 ;  /* 0x00000001ff047424 */ /* 0x000fe400078e00ff */
[----:B------:R-:W-:Y:S02]  /*9bd0*/  IMAD R14, R21, UR9, R14 ;  /* 0x00000009150e7c24 */ /* 0x000fe4000f8e020e */
[----:B------:R-:W-:-:S05]  /*9be0*/  IMAD R11, R20, UR8, R11 ;  /* 0x00000008140b7c24 */ /* 0x000fca000f8e020b */
[----:B------:R-:W-:Y:S02]  /*9bf0*/  SEL R20, R11, R14, !P0 ;  /* 0x0000000e0b147207 */ /* 0x000fe40004000000 */
[----:B------:R-:W-:-:S07]  /*9c00*/  SEL R11, R14, R11, !P0 ;  /* 0x0000000b0e0b7207 */ /* 0x000fce0004000000 */
.L_x_308:
[----:B------:R-:W-:Y:S05]  /*9c10*/  BSYNC B1 ;  /* 0x0000000000017941 */ /* 0x000fea0003800000 */
.L_x_307:
[----:B------:R-:W-:-:S13]  /*9c20*/  LOP3.LUT P0, RZ, R4, 0xff, RZ, 0xc0, !PT ;  /* 0x000000ff04ff7812 */ /* 0x000fda000780c0ff */
[----:B------:R-:W-:Y:S05]  /*9c30*/  @P0 BRA `(.L_x_311) ;  /* 0xfffffff400440947 */ /* 0x000fea000383ffff */
[----:B------:R-:W-:Y:S05]  /*9c40*/  BSYNC B0 ;  /* 0x0000000000007941 */ /* 0x000fea0003800000 */
.L_x_300:
[----:B------:R-:W-:-:S03]  /*9c50*/  UMOV UR8, 0xffffffff ;  /* 0xffffffff00087882 */ /* 0x000fc60000000000 */
[----:B------:R-:W-:Y:S05]  /*9c60*/  BRA.DIV UR8, `(.L_x_312) ;  /* 0x0000000608387947 */ /* 0x000fea000b800000 */
[----:B------:R-:W-:-:S13]  /*9c70*/  ELECT P6, URZ, PT ;  /* 0x00000000003f782f */ /* 0x000fda00038c0000 */
.L_x_327:
[----:B------:R-:W-:Y:S04]  /*9c80*/  BSSY B0, `(.L_x_313) ;  /* 0x0000034000007945 */ /* 0x000fe80003800000 */
[----:B------:R-:W-:Y:S05]  /*9c90*/  @!P6 BRA `(.L_x_314) ;  /* 0x0000000000c8e947 */ /* 0x000fea0003800000 */
[----:B------:R-:W-:-:S04]  /*9ca0*/  LOP3.LUT R19, R19, 0x2, RZ, 0xfc, !PT ;  /* 0x0000000213137812 */ /* 0x000fc800078efcff */
[----:B------:R-:W-:-:S13]  /*9cb0*/  ISETP.NE.AND P0, PT, R19, 0x3, PT ;  /* 0x000000031300780c */ /* 0x000fda0003f05270 */
[----:B------:R-:W-:Y:S05]  /*9cc0*/  @!P0 BRA `(.L_x_315) ;  /* 0x0000000000048947 */ /* 0x000fea0003800000 */
[----:B------:R-:W-:Y:S01]  /*9cd0*/  BPT.TRAP 0x1 ;  /* 0x000000040000795c */ /* 0x000fe20000300000 */
.L_x_315:
[----:B------:R-:W0:Y:S01]  /*9ce0*/  S2R R3, SR_CgaCtaId ;  /* 0x0000000000037919 */ /* 0x000e220000008800 */
[----:B------:R-:W-:-:S04]  /*9cf0*/  MOV R2, 0x400 ;  /* 0x0000040000027802 */ /* 0x000fc80000000f00 */
[----:B0-----:R-:W-:Y:S02]  /*9d00*/  LEA R3, R3, R2, 0x18 ;  /* 0x0000000203037211 */ /* 0x001fe400078ec0ff */
[----:B------:R-:W-:-:S03]  /*9d10*/  SHF.L.U32 R2, R0, 0x1f, RZ ;  /* 0x0000001f00027819 */ /* 0x000fc600000006ff */
[----:B------:R-:W-:-:S04]  /*9d20*/  VIADD R3, R3, 0x28 ;  /* 0x0000002803037836 */ /* 0x000fc80000000000 */
[C---:B------:R-:W-:Y:S02]  /*9d30*/  IMAD R7, R12.reuse, 0x8, R3 ;  /* 0x000000080c077824 */ /* 0x040fe400078e0203 */
[----:B------:R-:W-:Y:S02]  /*9d40*/  VIADD R12, R12, 0x1 ;  /* 0x000000010c0c7836 */ /* 0x000fe40000000000 */
[----:B------:R-:W0:Y:S03]  /*9d50*/  SYNCS.PHASECHK.TRANS64.TRYWAIT P0, [R7+URZ], R2 ;  /* 0x00000002070075a7 */ /* 0x000e26000800017f */
[----:B------:R-:W-:-:S04]  /*9d60*/  ISETP.NE.AND P1, PT, R12, 0x5, PT ;  /* 0x000000050c00780c */ /* 0x000fc80003f25270 */
[----:B------:R-:W-:Y:S02]  /*9d70*/  SEL R5, RZ, 0x1, P1 ;  /* 0x00000001ff057807 */ /* 0x000fe40000800000 */
[----:B------:R-:W-:Y:S02]  /*9d80*/  SEL R12, R12, RZ, P1 ;  /* 0x000000ff0c0c7207 */ /* 0x000fe40000800000 */
[----:B------:R-:W-:-:S03]  /*9d90*/  LOP3.LUT R5, R0, R5, RZ, 0x3c, !PT ;  /* 0x0000000500057212 */ /* 0x000fc600078e3cff */
[----:B------:R-:W-:Y:S01]  /*9da0*/  IMAD R9, R12, 0x8, R3 ;  /* 0x000000080c097824 */ /* 0x000fe200078e0203 */
[----:B------:R-:W-:Y:S01]  /*9db0*/  SHF.L.U32 R4, R5, 0x1f, RZ ;  /* 0x0000001f05047819 */ /* 0x000fe200000006ff */
[----:B0-----:R-:W-:Y:S06]  /*9dc0*/  @!P0 BRA `(.L_x_316) ;  /* 0x0000000400008947 */ /* 0x001fec0003800000 */
.L_x_328:
[----:B------:R-:W1:Y:S01]  /*9dd0*/  SYNCS.PHASECHK.TRANS64.TRYWAIT P0, [R9+URZ], R4 ;  /* 0x00000004090075a7 */ /* 0x000e62000800017f */
[----:B------:R-:W-:-:S05]  /*9de0*/  VIADD R0, R12, 0x1 ;  /* 0x000000010c007836 */ /* 0x000fca0000000000 */
[----:B------:R-:W-:-:S04]  /*9df0*/  ISETP.NE.AND P1, PT, R0, 0x5, PT ;  /* 0x000000050000780c */ /* 0x000fc80003f25270 */
[----:B0-----:R-:W-:Y:S02]  /*9e00*/  SEL R2, RZ, 0x1, P1 ;  /* 0x00000001ff027807 */ /* 0x001fe40000800000 */
[----:B------:R-:W-:Y:S02]  /*9e10*/  SEL R0, R0, RZ, P1 ;  /* 0x000000ff00007207 */ /* 0x000fe40000800000 */
[----:B------:R-:W-:-:S03]  /*9e20*/  LOP3.LUT R7, R5, R2, RZ, 0x3c, !PT ;  /* 0x0000000205077212 */ /* 0x000fc600078e3cff */
[----:B------:R-:W-:Y:S01]  /*9e30*/  IMAD R6, R0, 0x8, R3 ;  /* 0x0000000800067824 */ /* 0x000fe200078e0203 */
[----:B------:R-:W-:Y:S01]  /*9e40*/  SHF.L.U32 R5, R7, 0x1f, RZ ;  /* 0x0000001f07057819 */ /* 0x000fe200000006ff */
[----:B-1----:R-:W-:Y:S06]  /*9e50*/  @!P0 BRA `(.L_x_317) ;  /* 0x0000000000f08947 */ /* 0x002fec0003800000 */
.L_x_329:
[----:B------:R-:W1:Y:S01]  /*9e60*/  SYNCS.PHASECHK.TRANS64.TRYWAIT P0, [R6+URZ], R5 ;  /* 0x00000005060075a7 */ /* 0x000e62000800017f */
[----:B------:R-:W-:-:S05]  /*9e70*/  VIADD R0, R0, 0x1 ;  /* 0x0000000100007836 */ /* 0x000fca0000000000 */
[----:B------:R-:W-:-:S04]  /*9e80*/  ISETP.NE.AND P1, PT, R0, 0x5, PT ;  /* 0x000000050000780c */ /* 0x000fc80003f25270 */
[----:B------:R-:W-:Y:S02]  /*9e90*/  SEL R2, RZ, 0x1, P1 ;  /* 0x00000001ff027807 */ /* 0x000fe40000800000 */
[----:B------:R-:W-:Y:S02]  /*9ea0*/  SEL R0, R0, RZ, P1 ;  /* 0x000000ff00007207 */ /* 0x000fe40000800000 */
[----:B------:R-:W-:-:S03]  /*9eb0*/  LOP3.LUT R7, R7, R2, RZ, 0x3c, !PT ;  /* 0x0000000207077212 */ /* 0x000fc600078e3cff */
[----:B0-----:R-:W-:Y:S01]  /*9ec0*/  IMAD R9, R0, 0x8, R3 ;  /* 0x0000000800097824 */ /* 0x001fe200078e0203 */
[----:B------:R-:W-:Y:S01]  /*9ed0*/  SHF.L.U32 R4, R7, 0x1f, RZ ;  /* 0x0000001f07047819 */ /* 0x000fe200000006ff */
[----:B-1----:R-:W-:Y:S06]  /*9ee0*/  @!P0 BRA `(.L_x_318) ;  /* 0x0000000000e08947 */ /* 0x002fec0003800000 */
.L_x_330:
[----:B------:R-:W1:Y:S01]  /*9ef0*/  SYNCS.PHASECHK.TRANS64.TRYWAIT P0, [R9+URZ], R4 ;  /* 0x00000004090075a7 */ /* 0x000e62000800017f */
[----:B------:R-:W-:-:S05]  /*9f00*/  VIADD R0, R0, 0x1 ;  /* 0x0000000100007836 */ /* 0x000fca0000000000 */
[----:B------:R-:W-:-:S04]  /*9f10*/  ISETP.NE.AND P1, PT, R0, 0x5, PT ;  /* 0x000000050000780c */ /* 0x000fc80003f25270 */
[----:B------:R-:W-:Y:S02]  /*9f20*/  SEL R2, RZ, 0x1, P1 ;  /* 0x00000001ff027807 */ /* 0x000fe40000800000 */
[----:B------:R-:W-:Y:S02]  /*9f30*/  SEL R0, R0, RZ, P1 ;  /* 0x000000ff00007207 */ /* 0x000fe40000800000 */
[----:B------:R-:W-:Y:S01]  /*9f40*/  LOP3.LUT R2, R7, R2, RZ, 0x3c, !PT ;  /* 0x0000000207027212 */ /* 0x000fe200078e3cff */
[----:B-1----:R-:W-:Y:S06]  /*9f50*/  @!P0 BRA `(.L_x_319) ;  /* 0x0000000000d88947 */ /* 0x002fec0003800000 */
.L_x_331:
[----:B------:R-:W-:Y:S01]  /*9f60*/  IMAD R3, R0, 0x8, R3 ;  /* 0x0000000800037824 */ /* 0x000fe200078e0203 */
[----:B------:R-:W-:-:S07]  /*9f70*/  SHF.L.U32 R0, R2, 0x1f, RZ ;  /* 0x0000001f02007819 */ /* 0x000fce00000006ff */
.L_x_320:
[----:B--2---:R2:W3:Y:S02]  /*9f80*/  SYNCS.PHASECHK.TRANS64.TRYWAIT P0, [R3+URZ], R0 ;  /* 0x00000000030075a7 */ /* 0x0044e4000800017f */
[----:B---3--:R-:W-:Y:S05]  /*9f90*/  @!P0 NANOSLEEP.SYNCS 0x989680 ;  /* 0x009896800000895d */ /* 0x008fea0003900000 */
[----:B------:R-:W3:Y:S02]  /*9fa0*/  @!P0 SYNCS.PHASECHK.TRANS64 P0, [R3+URZ], R0 ;  /* 0x00000000030085a7 */ /* 0x000ee4000800007f */
[----:B---3--:R-:W-:Y:S05]  /*9fb0*/  @!P0 BRA `(.L_x_320) ;  /* 0xfffffffc00f08947 */ /* 0x008fea000383ffff */
.L_x_314:
[----:B------:R-:W-:Y:S05]  /*9fc0*/  BSYNC B0 ;  /* 0x0000000000007941 */ /* 0x000fea0003800000 */
.L_x_313:
[----:B------:R-:W-:Y:S05]  /*9fd0*/  EXIT ;  /* 0x000000000000794d */ /* 0x000fea0003800000 */
.L_x_21:
[----:B----4-:R4:W0:Y:S02]  /*9fe0*/  SYNCS.PHASECHK.TRANS64.TRYWAIT P1, [R3+URZ], R0 ;  /* 0x00000000030075a7 */ /* 0x010824000802017f */
[----:B0-----:R-:W-:Y:S05]  /*9ff0*/  @!P1 NANOSLEEP.SYNCS 0x989680 ;  /* 0x009896800000995d */ /* 0x001fea0003900000 */
[----:B------:R-:W0:Y:S02]  /*a000*/  @!P1 SYNCS.PHASECHK.TRANS64 P1, [R3+URZ], R0 ;  /* 0x00000000030095a7 */ /* 0x000e24000802007f */
[----:B0-----:R-:W-:Y:S05]  /*a010*/  @!P1 BRA `(.L_x_21) ;  /* 0xfffffffc00f09947 */ /* 0x001fea000383ffff */
[----:B------:R-:W-:Y:S05]  /*a020*/  BRA `(.L_x_20) ;  /* 0xffffff7400487947 */ /* 0x000fea000383ffff */
.L_x_26:
[----:B-1----:R1:W3:Y:S02]  /*a030*/  SYNCS.PHASECHK.TRANS64.TRYWAIT P1, [R5+URZ], R4 ;  /* 0x00000004050075a7 */ /* 0x0022e4000802017f */
[----:B---3--:R-:W-:Y:S05]  /*a040*/  @!P1 NANOSLEEP.SYNCS 0x989680 ;  /* 0x009896800000995d */ /* 0x008fea0003900000 */
[----:B------:R-:W3:Y:S02]  /*a050*/  @!P1 SYNCS.PHASECHK.TRANS64 P1, [R5+URZ], R4 ;  /* 0x00000004050095a7 */ /* 0x000ee4000802007f */
[----:B---3--:R-:W-:Y:S05]  /*a060*/  @!P1 BRA `(.L_x_26) ;  /* 0xfffffffc00f09947 */ /* 0x008fea000383ffff */
[----:B------:R-:W-:Y:S05]  /*a070*/  BRA `(.L_x_25) ;  /* 0xffffff7400ec7947 */ /* 0x000fea000383ffff */
.L_x_301:
[----:B------:R-:W-:Y:S01]  /*a080*/  BSSY B1, `(.L_x_321) ;  /* 0x0000006000017945 */ /* 0x000fe20003800000 */
[----:B------:R-:W-:-:S07]  /*a090*/  IMAD.MOV.U32 R15, RZ, RZ, -0x1 ;  /* 0xffffffffff0f7424 */ /* 0x000fce00078e00ff */
[----:B------:R-:W-:Y:S05]  /*a0a0*/  WARPSYNC.COLLECTIVE R15, `(.L_x_322) ;  /* 0x000000000f0c7348 */ /* 0x000fea0003c00000 */
[----:B------:R-:W-:Y:S02]  /*a0b0*/  ELECT P6, UR62, PT ;  /* 0x00000000003e782f */ /* 0x000fe400038c0000 */
[----:B------:R-:W-:Y:S01]  /*a0c0*/  MOV R14, UR62 ;  /* 0x0000003e000e7c02 */ /* 0x000fe20008000f00 */
[----:B------:R-:W-:Y:S10]  /*a0d0*/  ENDCOLLECTIVE ;  /* 0x000000000000791b */ /* 0x000ff40003800000 */
.L_x_322:
[----:B------:R-:W-:Y:S05]  /*a0e0*/  BSYNC B1 ;  /* 0x0000000000017941 */ /* 0x000fea0003800000 */
.L_x_321:
[----:B------:R-:W-:Y:S05]  /*a0f0*/  BRA `(.L_x_323) ;  /* 0xfffffff000207947 */ /* 0x000fea000383ffff */
.L_x_304:
[----:B0-----:R0:W1:Y:S02]  /*a100*/  SYNCS.PHASECHK.TRANS64.TRYWAIT P0, [R14+URZ+0x28], R7 ;  /* 0x000028070e0075a7 */ /* 0x001064000800017f */
[----:B-1----:R-:W-:Y:S05]  /*a110*/  @!P0 NANOSLEEP.SYNCS 0x989680 ;  /* 0x009896800000895d */ /* 0x002fea0003900000 */
[----:B------:R-:W1:Y:S02]  /*a120*/  @!P0 SYNCS.PHASECHK.TRANS64 P0, [R14+URZ+0x28], R7 ;  /* 0x000028070e0085a7 */ /* 0x000e64000800007f */
[----:B-1----:R-:W-:Y:S05]  /*a130*/  @!P0 BRA `(.L_x_304) ;  /* 0xfffffffc00f08947 */ /* 0x002fea000383ffff */
[----:B------:R-:W-:Y:S05]  /*a140*/  BRA `(.L_x_324) ;  /* 0xfffffff0005c7947 */ /* 0x000fea000383ffff */
.L_x_312:
[----:B------:R-:W-:Y:S01]  /*a150*/  BSSY B0, `(.L_x_325) ;  /* 0x0000006000007945 */ /* 0x000fe20003800000 */
[----:B------:R-:W-:-:S07]  /*a160*/  IMAD.MOV.U32 R15, RZ, RZ, -0x1 ;  /* 0xffffffffff0f7424 */ /* 0x000fce00078e00ff */
[----:B------:R-:W-:Y:S05]  /*a170*/  WARPSYNC.COLLECTIVE R15, `(.L_x_326) ;  /* 0x000000000f0c7348 */ /* 0x000fea0003c00000 */
[----:B------:R-:W-:Y:S02]  /*a180*/  ELECT P6, UR62, PT ;  /* 0x00000000003e782f */ /* 0x000fe400038c0000 */
[----:B------:R-:W-:Y:S01]  /*a190*/  MOV R14, UR62 ;  /* 0x0000003e000e7c02 */ /* 0x000fe20008000f00 */
[----:B------:R-:W-:Y:S10]  /*a1a0*/  ENDCOLLECTIVE ;  /* 0x000000000000791b */ /* 0x000ff40003800000 */
.L_x_326:
[----:B------:R-:W-:Y:S05]  /*a1b0*/  BSYNC B0 ;  /* 0x0000000000007941 */ /* 0x000fea0003800000 */
.L_x_325:
[----:B------:R-:W-:Y:S05]  /*a1c0*/  BRA `(.L_x_327) ;  /* 0xfffffff800ac7947 */ /* 0x000fea000383ffff */
.L_x_316:
[----:B0-----:R0:W1:Y:S02]  /*a1d0*/  SYNCS.PHASECHK.TRANS64.TRYWAIT P0, [R7+URZ], R2 ;  /* 0x00000002070075a7 */ /* 0x001064000800017f */
[----:B-1----:R-:W-:Y:S05]  /*a1e0*/  @!P0 NANOSLEEP.SYNCS 0x989680 ;  /* 0x009896800000895d */ /* 0x002fea0003900000 */
[----:B------:R-:W1:Y:S02]  /*a1f0*/  @!P0 SYNCS.PHASECHK.TRANS64 P0, [R7+URZ], R2 ;  /* 0x00000002070085a7 */ /* 0x000e64000800007f */
[----:B-1----:R-:W-:Y:S05]  /*a200*/  @!P0 BRA `(.L_x_316) ;  /* 0xfffffffc00f08947 */ /* 0x002fea000383ffff */
[----:B------:R-:W-:Y:S05]  /*a210*/  BRA `(.L_x_328) ;  /* 0xfffffff800ec7947 */ /* 0x000fea000383ffff */
.L_x_317:
[----:B0-----:R0:W1:Y:S02]  /*a220*/  SYNCS.PHASECHK.TRANS64.TRYWAIT P0, [R9+URZ], R4 ;  /* 0x00000004090075a7 */ /* 0x001064000800017f */
[----:B-1----:R-:W-:Y:S05]  /*a230*/  @!P0 NANOSLEEP.SYNCS 0x989680 ;  /* 0x009896800000895d */ /* 0x002fea0003900000 */
[----:B------:R-:W1:Y:S02]  /*a240*/  @!P0 SYNCS.PHASECHK.TRANS64 P0, [R9+URZ], R4 ;  /* 0x00000004090085a7 */ /* 0x000e64000800007f */
[----:B-1----:R-:W-:Y:S05]  /*a250*/  @!P0 BRA `(.L_x_317) ;  /* 0xfffffffc00f08947 */ /* 0x002fea000383ffff */
[----:B------:R-:W-:Y:S05]  /*a260*/  BRA `(.L_x_329) ;  /* 0xfffffff800fc7947 */ /* 0x000fea000383ffff */
.L_x_318:
[----:B0-----:R0:W1:Y:S02]  /*a270*/  SYNCS.PHASECHK.TRANS64.TRYWAIT P0, [R6+URZ], R5 ;  /* 0x00000005060075a7 */ /* 0x001064000800017f */
[----:B-1----:R-:W-:Y:S05]  /*a280*/  @!P0 NANOSLEEP.SYNCS 0x989680 ;  /* 0x009896800000895d */ /* 0x002fea0003900000 */
[----:B------:R-:W1:Y:S02]  /*a290*/  @!P0 SYNCS.PHASECHK.TRANS64 P0, [R6+URZ], R5 ;  /* 0x00000005060085a7 */ /* 0x000e64000800007f */
[----:B-1----:R-:W-:Y:S05]  /*a2a0*/  @!P0 BRA `(.L_x_318) ;  /* 0xfffffffc00f08947 */ /* 0x002fea000383ffff */
[----:B------:R-:W-:Y:S05]  /*a2b0*/  BRA `(.L_x_330) ;  /* 0xfffffffc000c7947 */ /* 0x000fea000383ffff */
.L_x_319:
[----:B-1----:R1:W2:Y:S02]  /*a2c0*/  SYNCS.PHASECHK.TRANS64.TRYWAIT P0, [R9+URZ], R4 ;  /* 0x00000004090075a7 */ /* 0x0022a4000800017f */
[----:B--2---:R-:W-:Y:S05]  /*a2d0*/  @!P0 NANOSLEEP.SYNCS 0x989680 ;  /* 0x009896800000895d */ /* 0x004fea0003900000 */
[----:B------:R-:W2:Y:S02]  /*a2e0*/  @!P0 SYNCS.PHASECHK.TRANS64 P0, [R9+URZ], R4 ;  /* 0x00000004090085a7 */ /* 0x000ea4000800007f */
[----:B--2---:R-:W-:Y:S05]  /*a2f0*/  @!P0 BRA `(.L_x_319) ;  /* 0xfffffffc00f08947 */ /* 0x004fea000383ffff */
[----:B------:R-:W-:Y:S05]  /*a300*/  BRA `(.L_x_331) ;  /* 0xfffffffc00147947 */ /* 0x000fea000383ffff */
.L_x_332:
[----:B------:R-:W-:-:S00]  /*a310*/  BRA `(.L_x_332) ;  /* 0xfffffffc00fc7947 */ /* 0x000fc0000383ffff */
[----:B------:R-:W-:-:S00]  /*a320*/  NOP ;  /* 0x0000000000007918 */ /* 0x000fc00000000000 */
        /* <DEDUP_REMOVED lines=13> */
.L_x_333:


//--------------------- .nv.global.init           --------------------------
	.section	.nv.global.init,"aw",@progbits
.nv.global.init:
	.type		$str$22,@object
	.size		$str$22,($str$23 - $str$22)
$str$22:
        /*0000*/ 	.byte	0x6b, 0x5f, 0x74, 0x69, 0x6c, 0x65, 0x5f, 0x63, 0x6f, 0x75, 0x6e, 0x74, 0x20, 0x3e, 0x3d, 0x20
        /*0010*/ 	.byte	0x31, 0x00
	.type		$str$23,@object
	.size		$str$23,(__unnamed_1 - $str$23)
$str$23:
        /*0012*/ 	.byte	0x2f, 0x74, 0x6d, 0x70, 0x2f, 0x63, 0x75, 0x74, 0x6c, 0x61, 0x73, 0x73, 0x5f, 0x73, 0x77, 0x65
        /*0022*/ 	.byte	0x65, 0x70, 0x5f, 0x73, 0x72, 0x63, 0x2f, 0x69, 0x6e, 0x63, 0x6c, 0x75, 0x64, 0x65, 0x2f, 0x63
        /*0032*/ 	.byte	0x75, 0x74, 0x6c, 0x61, 0x73, 0x73, 0x2f, 0x67, 0x65, 0x6d, 0x6d, 0x2f, 0x63, 0x6f, 0x6c, 0x6c
        /*0042*/ 	.byte	0x65, 0x63, 0x74, 0x69, 0x76, 0x65, 0x2f, 0x73, 0x6d, 0x39, 0x30, 0x5f, 0x6d, 0x6d, 0x61, 0x5f
        /*0052*/ 	.byte	0x74, 0x6d, 0x61, 0x5f, 0x67, 0x6d, 0x6d, 0x61, 0x5f, 0x73, 0x73, 0x5f, 0x77, 0x61, 0x72, 0x70
        /*0062*/ 	.byte	0x73, 0x70, 0x65, 0x63, 0x69, 0x61, 0x6c, 0x69, 0x7a, 0x65, 0x64, 0x2e, 0x68, 0x70, 0x70, 0x00
	.type		__unnamed_1,@object
	.size		__unnamed_1,(.L_0 - __unnamed_1)
__unnamed_1:
        /*0072*/ 	.byte	0x76, 0x6f, 0x69, 0x64, 0x20, 0x63, 0x75, 0x74, 0x6c, 0x61, 0x73, 0x73, 0x3a, 0x3a, 0x67, 0x65
        /* <DEDUP_REMOVED lines=173> */
        /*0b52*/ 	.byte	0x69, 0x74, 0x79, 0x5d, 0x00
.L_0:


//--------------------- .nv.shared._ZN7cutlass13device_kernelINS_4gemm6kernel13GemmUniversalIN4cute5tupleIJiiiiEEENS1_10collective13CollectiveMmaINS1_34MainloopSm90TmaGmmaWarpSpecializedILi5ENS5_IJNS4_1CILi2EEESB_NSA_ILi1EEEEEENS1_35KernelTmaWarpSpecializedCooperativeEEENS5_IJNSA_ILi256EEENSA_ILi128EEENSA_ILi32EEEEEEaNS5_IJlSC_lEEEaSK_NS4_8TiledMMAINS4_8MMA_AtomIJNS4_4SM904GMMA27MMA_64x128x32_S32S8S8_SS_TNEEEENS4_6LayoutINS5_IJSB_SC_SC_EEENS5_IJSC_NSA_ILi0EEEST_EEEEENS5_IJNS4_10UnderscoreESW_SW_EEEEENS4_23SM90_TMA_LOAD_MULTICASTENS4_14ComposedLayoutINS4_7SwizzleILi1ELi4ELi3EEENS4_18smem_ptr_flag_bitsILi8EEENSR_INS5_IJNSA_ILi8EEESI_EEENS5_IJSI_SC_EEEEEEEvNS4_8identityESZ_S19_vS1A_EENS_8epilogue10collective6detail29Sm90TmaWarpSpecializedAdapterINS1D_15DefaultEpilogueIaSK_SK_NS1C_6thread17LinearCombinationIaLi1EiiLNS1H_9ScaleType4KindE0ELNS_15FloatRoundStyleE2EaEENS1_15EpilogueDefaultEEEEEvvEEEEvNT_6ParamsE --------------------------
	.section	.nv.shared._ZN7cutlass13device_kernelINS_4gemm6kernel13GemmUniversalIN4cute5tupleIJiiiiEEENS1_10collective13CollectiveMmaINS1_34MainloopSm90TmaGmmaWarpSpecializedILi5ENS5_IJNS4_1CILi2EEESB_NSA_ILi1EEEEEENS1_35KernelTmaWarpSpecializedCooperativeEEENS5_IJNSA_ILi256EEENSA_ILi128EEENSA_ILi32EEEEEEaNS5_IJlSC_lEEEaSK_NS4_8TiledMMAINS4_8MMA_AtomIJNS4_4SM904GMMA27MMA_64x128x32_S32S8S8_SS_TNEEEENS4_6LayoutINS5_IJSB_SC_SC_EEENS5_IJSC_NSA_ILi0EEEST_EEEEENS5_IJNS4_10UnderscoreESW_SW_EEEEENS4_23SM90_TMA_LOAD_MULTICASTENS4_14ComposedLayoutINS4_7SwizzleILi1ELi4ELi3EEENS4_18smem_ptr_flag_bitsILi8EEENSR_INS5_IJNSA_ILi8EEESI_EEENS5_IJSI_SC_EEEEEEEvNS4_8identityESZ_S19_vS1A_EENS_8epilogue10collective6detail29Sm90TmaWarpSpecializedAdapterINS1D_15DefaultEpilogueIaSK_SK_NS1C_6thread17LinearCombinationIaLi1EiiLNS1H_9ScaleType4KindE0ELNS_15FloatRoundStyleE2EaEENS1_15EpilogueDefaultEEEEEvvEEEEvNT_6ParamsE,"aw",@nobits
	.sectionflags	@""
	.align	16
	.zero		1024


//--------------------- .nv.shared.reserved.0     --------------------------
	.section	.nv.shared.reserved.0,"aw",@nobits
	.weak		__nv_reservedSMEM_offset_0_alias
	.size		__nv_reservedSMEM_offset_0_alias, 0, 0
	.other		__nv_reservedSMEM_offset_0_alias,@"STO_CUDA_RESERVED_SHARED STV_DEFAULT"
__nv_reservedSMEM_offset_0_alias:
	.zero		0


//--------------------- .nv.global                --------------------------
	.section	.nv.global,"aw",@nobits
.nv.global:
	.type		_ZN39_INTERNAL_27b8ee05_4_k_cu_c7811eff_75304cute1_E,@object
	.size		_ZN39_INTERNAL_27b8ee05_4_k_cu_c7811eff_75304cute1_E,(_ZN39_INTERNAL_27b8ee05_4_k_cu_c7811eff_75304cuda3std3__45__cpo6cbeginE - _ZN39_INTERNAL_27b8ee05_4_k_cu_c7811eff_75304cute1_E)
_ZN39_INTERNAL_27b8ee05_4_k_cu_c7811eff_75304cute1_E:
	.zero		1
	.type		_ZN39_INTERNAL_27b8ee05_4_k_cu_c7811eff_75304cuda3std3__45__cpo6cbeginE,@object
	.size		_ZN39_INTERNAL_27b8ee05_4_k_cu_c7811eff_75304cuda3std3__45__cpo6cbeginE,(_ZN39_INTERNAL_27b8ee05_4_k_cu_c7811eff_75304cuda3std3__48in_placeE - _ZN39_INTERNAL_27b8ee05_4_k_cu_c7811eff_75304cuda3std3__45__cpo6cbeginE)
_ZN39_INTERNAL_27b8ee05_4_k_cu_c7811eff_75304cuda3std3__45__cpo6cbeginE:
	.zero		1
	.type		_ZN39_INTERNAL_27b8ee05_4_k_cu_c7811eff_75304cuda3std3__48in_placeE,@object
	.size		_ZN39_INTERNAL_27b8ee05_4_k_cu_c7811eff_75304cuda3std3__48in_placeE,(_ZN39_INTERNAL_27b8ee05_4_k_cu_c7811eff_75304cuda3std6ranges3__45__cpo9iter_moveE - _ZN39_INTERNAL_27b8ee05_4_k_cu_c7811eff_75304cuda3std3__48in_placeE)
_ZN39_INTERNAL_27b8ee05_4_k_cu_c7811eff_75304cuda3std3__48in_placeE:
	.zero		1
	.type		_ZN39_INTERNAL_27b8ee05_4_k_cu_c7811eff_75304cuda3std6ranges3__45__cpo9iter_moveE,@object
	.size		_ZN39_INTERNAL_27b8ee05_4_k_cu_c7811eff_75304cuda3std6ranges3__45__cpo9iter_moveE,(_ZN39_INTERNAL_27b8ee05_4_k_cu_c7811eff_75304cuda3std3__45__cpo5beginE - _ZN39_INTERNAL_27b8ee05_4_k_cu_c7811eff_75304cuda3std6ranges3__45__cpo9iter_moveE)
_ZN39_INTERNAL_27b8ee05_4_k_cu_c7811eff_75304cuda3std6ranges3__45__cpo9iter_moveE:
	.zero		1
	.type		_ZN39_INTERNAL_27b8ee05_4_k_cu_c7811eff_75304cuda3std3__45__cpo5beginE,@object
	.size		_ZN39_INTERNAL_27b8ee05_4_k_cu_c7811eff_75304cuda3std3__45__cpo5beginE,(_ZN39_INTERNAL_27b8ee05_4_k_cu_c7811eff_75304cuda3std3__441_GLOBAL__N__27b8ee05_4_k_cu_c7811eff_75306ignoreE - _ZN39_INTERNAL_27b8ee05_4_k_cu_c7811eff_75304cuda3std3__45__cpo5beginE)
_ZN39_INTERNAL_27b8ee05_4_k_cu_c7811eff_75304cuda3std3__45__cpo5beginE:
	.zero		1
	.type		_ZN39_INTERNAL_27b8ee05_4_k_cu_c7811eff_75304cuda3std3__441_GLOBAL__N__27b8ee05_4_k_cu_c7811eff_75306ignoreE,@object
	.size		_ZN39_INTERNAL_27b8ee05_4_k_cu_c7811eff_75304cuda3std3__441_GLOBAL__N__27b8ee05_4_k_cu_c7811eff_75306ignoreE,(_ZN39_INTERNAL_27b8ee05_4_k_cu_c7811eff_75304cute7productE - _ZN39_INTERNAL_27b8ee05_4_k_cu_c7811eff_75304cuda3std3__441_GLOBAL__N__27b8ee05_4_k_cu_c7811eff_75306ignoreE)
_ZN39_INTERNAL_27b8ee05_4_k_cu_c7811eff_75304cuda3std3__441_GLOBAL__N__27b8ee05_4_k_cu_c7811eff_75306ignoreE:
	.zero		1
	.type		_ZN39_INTERNAL_27b8ee05_4_k_cu_c7811eff_75304cute7productE,@object
	.size		_ZN39_INTERNAL_27b8ee05_4_k_cu_c7811eff_75304cute7productE,(_ZN39_INTERNAL_27b8ee05_4_k_cu_c7811eff_75304cuda3std3__45__cpo3endE - _ZN39_INTERNAL_27b8ee05_4_k_cu_c7811eff_75304cute7productE)
_ZN39_INTERNAL_27b8ee05_4_k_cu_c7811eff_75304cute7productE:
	.zero		1
	.type		_ZN39_INTERNAL_27b8ee05_4_k_cu_c7811eff_75304cuda3std3__45__cpo3endE,@object
	.size		_ZN39_INTERNAL_27b8ee05_4_k_cu_c7811eff_75304cuda3std3__45__cpo3endE,(_ZN39_INTERNAL_27b8ee05_4_k_cu_c7811eff_75304cuda3std3__419piecewise_constructE - _ZN39_INTERNAL_27b8ee05_4_k_cu_c7811eff_75304cuda3std3__45__cpo3endE)
_ZN39_INTERNAL_27b8ee05_4_k_cu_c7811eff_75304cuda3std3__45__cpo3endE:
	.zero		1
	.type		_ZN39_INTERNAL_27b8ee05_4_k_cu_c7811eff_75304cuda3std3__419piecewise_constructE,@object
	.size		_ZN39_INTERNAL_27b8ee05_4_k_cu_c7811eff_75304cuda3std3__419piecewise_constructE,(_ZN39_INTERNAL_27b8ee05_4_k_cu_c7811eff_75304cuda3std3__45__cpo4cendE - _ZN39_INTERNAL_27b8ee05_4_k_cu_c7811eff_75304cuda3std3__419piecewise_constructE)
_ZN39_INTERNAL_27b8ee05_4_k_cu_c7811eff_75304cuda3std3__419piecewise_constructE:
	.zero		1
	.type		_ZN39_INTERNAL_27b8ee05_4_k_cu_c7811eff_75304cuda3std3__45__cpo4cendE,@object
	.size		_ZN39_INTERNAL_27b8ee05_4_k_cu_c7811eff_75304cuda3std3__45__cpo4cendE,(_ZN39_INTERNAL_27b8ee05_4_k_cu_c7811eff_75304cuda3std6ranges3__45__cpo4swapE - _ZN39_INTERNAL_27b8ee05_4_k_cu_c7811eff_75304cuda3std3__45__cpo4cendE)
_ZN39_INTERNAL_27b8ee05_4_k_cu_c7811eff_75304cuda3std3__45__cpo4cendE:
	.zero		1
	.type		_ZN39_INTERNAL_27b8ee05_4_k_cu_c7811eff_75304cuda3std6ranges3__45__cpo4swapE,@object
	.size		_ZN39_INTERNAL_27b8ee05_4_k_cu_c7811eff_75304cuda3std6ranges3__45__cpo4swapE,(.L_8 - _ZN39_INTERNAL_27b8ee05_4_k_cu_c7811eff_75304cuda3std6ranges3__45__cpo4swapE)
_ZN39_INTERNAL_27b8ee05_4_k_cu_c7811eff_75304cuda3std6ranges3__45__cpo4swapE:
	.zero		1
.L_8:


//--------------------- .nv.constant0._ZN7cutlass13device_kernelINS_4gemm6kernel13GemmUniversalIN4cute5tupleIJiiiiEEENS1_10collective13CollectiveMmaINS1_34MainloopSm90TmaGmmaWarpSpecializedILi5ENS5_IJNS4_1CILi2EEESB_NSA_ILi1EEEEEENS1_35KernelTmaWarpSpecializedCooperativeEEENS5_IJNSA_ILi256EEENSA_ILi128EEENSA_ILi32EEEEEEaNS5_IJlSC_lEEEaSK_NS4_8TiledMMAINS4_8MMA_AtomIJNS4_4SM904GMMA27MMA_64x128x32_S32S8S8_SS_TNEEEENS4_6LayoutINS5_IJSB_SC_SC_EEENS5_IJSC_NSA_ILi0EEEST_EEEEENS5_IJNS4_10UnderscoreESW_SW_EEEEENS4_23SM90_TMA_LOAD_MULTICASTENS4_14ComposedLayoutINS4_7SwizzleILi1ELi4ELi3EEENS4_18smem_ptr_flag_bitsILi8EEENSR_INS5_IJNSA_ILi8EEESI_EEENS5_IJSI_SC_EEEEEEEvNS4_8identityESZ_S19_vS1A_EENS_8epilogue10collective6detail29Sm90TmaWarpSpecializedAdapterINS1D_15DefaultEpilogueIaSK_SK_NS1C_6thread17LinearCombinationIaLi1EiiLNS1H_9ScaleType4KindE0ELNS_15FloatRoundStyleE2EaEENS1_15EpilogueDefaultEEEEEvvEEEEvNT_6ParamsE --------------------------
	.section	.nv.constant0._ZN7cutlass13device_kernelINS_4gemm6kernel13GemmUniversalIN4cute5tupleIJiiiiEEENS1_10collective13CollectiveMmaINS1_34MainloopSm90TmaGmmaWarpSpecializedILi5ENS5_IJNS4_1CILi2EEESB_NSA_ILi1EEEEEENS1_35KernelTmaWarpSpecializedCooperativeEEENS5_IJNSA_ILi256EEENSA_ILi128EEENSA_ILi32EEEEEEaNS5_IJlSC_lEEEaSK_NS4_8TiledMMAINS4_8MMA_AtomIJNS4_4SM904GMMA27MMA_64x128x32_S32S8S8_SS_TNEEEENS4_6LayoutINS5_IJSB_SC_SC_EEENS5_IJSC_NSA_ILi0EEEST_EEEEENS5_IJNS4_10UnderscoreESW_SW_EEEEENS4_23SM90_TMA_LOAD_MULTICASTENS4_14ComposedLayoutINS4_7SwizzleILi1ELi4ELi3EEENS4_18smem_ptr_flag_bitsILi8EEENSR_INS5_IJNSA_ILi8EEESI_EEENS5_IJSI_SC_EEEEEEEvNS4_8identityESZ_S19_vS1A_EENS_8epilogue10collective6detail29Sm90TmaWarpSpecializedAdapterINS1D_15DefaultEpilogueIaSK_SK_NS1C_6thread17LinearCombinationIaLi1EiiLNS1H_9ScaleType4KindE0ELNS_15FloatRoundStyleE2EaEENS1_15EpilogueDefaultEEEEEvvEEEEvNT_6ParamsE,"a",@progbits
	.sectionflags	@""
	.align	4
.nv.constant0._ZN7cutlass13device_kernelINS_4gemm6kernel13GemmUniversalIN4cute5tupleIJiiiiEEENS1_10collective13CollectiveMmaINS1_34MainloopSm90TmaGmmaWarpSpecializedILi5ENS5_IJNS4_1CILi2EEESB_NSA_ILi1EEEEEENS1_35KernelTmaWarpSpecializedCooperativeEEENS5_IJNSA_ILi256EEENSA_ILi128EEENSA_ILi32EEEEEEaNS5_IJlSC_lEEEaSK_NS4_8TiledMMAINS4_8MMA_AtomIJNS4_4SM904GMMA27MMA_64x128x32_S32S8S8_SS_TNEEEENS4_6LayoutINS5_IJSB_SC_SC_EEENS5_IJSC_NSA_ILi0EEEST_EEEEENS5_IJNS4_10UnderscoreESW_SW_EEEEENS4_23SM90_TMA_LOAD_MULTICASTENS4_14ComposedLayoutINS4_7SwizzleILi1ELi4ELi3EEENS4_18smem_ptr_flag_bitsILi8EEENSR_INS5_IJNSA_ILi8EEESI_EEENS5_IJSI_SC_EEEEEEEvNS4_8identityESZ_S19_vS1A_EENS_8epilogue10collective6detail29Sm90TmaWarpSpecializedAdapterINS1D_15DefaultEpilogueIaSK_SK_NS1C_6thread17LinearCombinationIaLi1EiiLNS1H_9ScaleType4KindE0ELNS_15FloatRoundStyleE2EaEENS1_15EpilogueDefaultEEEEEvvEEEEvNT_6ParamsE:
	.zero		1664


//--------------------- SYMBOLS --------------------------

	.type		.nv.reservedSmem.offset0,@object
	.size		.nv.reservedSmem.offset0,0x4
	.type		__assertfail,@function
